	.headerflags	@"EF_CUDA_TEXMODE_UNIFIED EF_CUDA_64BIT_ADDRESS EF_CUDA_ACCELERATORS EF_CUDA_SM90 EF_CUDA_VIRTUAL_SM(EF_CUDA_SM90)"
	.elftype	@"ET_EXEC"


//--------------------- .nv.info                  --------------------------
	.section	.nv.info,"",@"SHT_CUDA_INFO"
	.align	4


	//----- nvinfo : EIATTR_REGCOUNT
	.align		4
        /*0000*/ 	.byte	0x04, 0x2f
        /*0002*/ 	.short	(.L_3 - .L_2)
	.align		4
.L_2:
        /*0004*/ 	.word	index@(triton_poi_fused_add_cat_0)
        /*0008*/ 	.word	0x0000001d


	//----- nvinfo : EIATTR_MIN_STACK_SIZE
	.align		4
.L_3:
        /*000c*/ 	.byte	0x04, 0x12
        /*000e*/ 	.short	(.L_5 - .L_4)
	.align		4
.L_4:
        /*0010*/ 	.word	index@(triton_poi_fused_add_cat_0)
        /*0014*/ 	.word	0x00000020


	//----- nvinfo : EIATTR_FRAME_SIZE
	.align		4
.L_5:
        /*0018*/ 	.byte	0x04, 0x11
        /*001a*/ 	.short	(.L_7 - .L_6)
	.align		4
.L_6:
        /*001c*/ 	.word	index@(triton_poi_fused_add_cat_0)
        /*0020*/ 	.word	0x00000020


	//----- nvinfo : EIATTR_MIN_STACK_SIZE
	.align		4
.L_7:
        /*0024*/ 	.byte	0x04, 0x12
        /*0026*/ 	.short	(.L_9 - .L_8)
	.align		4
.L_8:
        /*0028*/ 	.word	index@(triton_poi_fused_add_cat_0)
        /*002c*/ 	.word	0x00000020
.L_9:


//--------------------- .nv.info.triton_poi_fused_add_cat_0 --------------------------
	.section	.nv.info.triton_poi_fused_add_cat_0,"",@"SHT_CUDA_INFO"
	.sectionflags	@""
	.align	4


	//----- nvinfo : EIATTR_CUDA_API_VERSION
	.align		4
        /*0000*/ 	.byte	0x04, 0x37
        /*0002*/ 	.short	(.L_11 - .L_10)
.L_10:
        /*0004*/ 	.word	0x0000007c


	//----- nvinfo : EIATTR_KPARAM_INFO
	.align		4
.L_11:
        /*0008*/ 	.byte	0x04, 0x17
        /*000a*/ 	.short	(.L_13 - .L_12)
.L_12:
        /*000c*/ 	.word	0x00000000
        /*0010*/ 	.short	0x0001
        /*0012*/ 	.short	0x0008
        /*0014*/ 	.byte	0x00, 0xf0, 0x11, 0x00


	//----- nvinfo : EIATTR_KPARAM_INFO
	.align		4
.L_13:
        /*0018*/ 	.byte	0x04, 0x17
        /*001a*/ 	.short	(.L_15 - .L_14)
.L_14:
        /*001c*/ 	.word	0x00000000
        /*0020*/ 	.short	0x0000
        /*0022*/ 	.short	0x0000
        /*0024*/ 	.byte	0x00, 0xf4, 0x21, 0x00


	//----- nvinfo : EIATTR_SPARSE_MMA_MASK
	.align		4
.L_15:
        /*0028*/ 	.byte	0x03, 0x50
        /*002a*/ 	.short	0x0000


	//----- nvinfo : EIATTR_MAXREG_COUNT
	.align		4
        /*002c*/ 	.byte	0x03, 0x1b
        /*002e*/ 	.short	0x00ff


	//----- nvinfo : EIATTR_EXIT_INSTR_OFFSETS
	.align		4
        /*0030*/ 	.byte	0x04, 0x1c
        /*0032*/ 	.short	(.L_17 - .L_16)


	//   ....[0]....
.L_16:
        /*0034*/ 	.word	0x00003db0


	//----- nvinfo : EIATTR_REQNTID
	.align		4
.L_17:
        /*0038*/ 	.byte	0x04, 0x10
        /*003a*/ 	.short	(.L_19 - .L_18)
.L_18:
        /*003c*/ 	.word	0x00000080
        /*0040*/ 	.word	0x00000001
        /*0044*/ 	.word	0x00000001


	//----- nvinfo : EIATTR_CRS_STACK_SIZE
	.align		4
.L_19:
        /*0048*/ 	.byte	0x04, 0x1e
        /*004a*/ 	.short	(.L_21 - .L_20)
.L_20:
        /*004c*/ 	.word	0x00000000


	//----- nvinfo : EIATTR_CBANK_PARAM_SIZE
	.align		4
.L_21:
        /*0050*/ 	.byte	0x03, 0x19
        /*0052*/ 	.short	0x000c


	//----- nvinfo : EIATTR_PARAM_CBANK
	.align		4
        /*0054*/ 	.byte	0x04, 0x0a
        /*0056*/ 	.short	(.L_23 - .L_22)
	.align		4
.L_22:
        /*0058*/ 	.word	index@(.nv.constant0.triton_poi_fused_add_cat_0)
        /*005c*/ 	.short	0x0210
        /*005e*/ 	.short	0x000c


	//----- nvinfo : EIATTR_SW_WAR
	.align		4
.L_23:
        /*0060*/ 	.byte	0x04, 0x36
        /*0062*/ 	.short	(.L_25 - .L_24)
.L_24:
        /*0064*/ 	.word	0x00000008
.L_25:


//--------------------- .nv.callgraph             --------------------------
	.section	.nv.callgraph,"",@"SHT_CUDA_CALLGRAPH"
	.align	4
	.sectionentsize	8
	.align		4
        /*0000*/ 	.word	0x00000000
	.align		4
        /*0004*/ 	.word	0xffffffff
	.align		4
        /*0008*/ 	.word	0x00000000
	.align		4
        /*000c*/ 	.word	0xfffffffe
	.align		4
        /*0010*/ 	.word	0x00000000
	.align		4
        /*0014*/ 	.word	0xfffffffd
	.align		4
        /*0018*/ 	.word	0x00000000
	.align		4
        /*001c*/ 	.word	0xfffffffc


//--------------------- .nv.constant4             --------------------------
	.section	.nv.constant4,"a",@progbits
	.align	8
	.align		8
.nv.constant4:
        /*0000*/ 	.dword	_$_str
	.align		8
        /*0008*/ 	.dword	__cudart_i2opi_f


//--------------------- .text.triton_poi_fused_add_cat_0 --------------------------
	.section	.text.triton_poi_fused_add_cat_0,"ax",@progbits
	.align	128
        .global         triton_poi_fused_add_cat_0
        .type           triton_poi_fused_add_cat_0,@function
        .size           triton_poi_fused_add_cat_0,(.L_x_31 - triton_poi_fused_add_cat_0)
        .other          triton_poi_fused_add_cat_0,@"STO_CUDA_ENTRY STV_DEFAULT"
triton_poi_fused_add_cat_0:
.text.triton_poi_fused_add_cat_0:
[----:B------:R-:W0:Y:S01]  /*0000*/  LDC R1, c[0x0][0x28] ;  /* 0x00000a00ff017b82 */ /* 0x000e220000000800 */
[----:B------:R-:W1:Y:S01]  /*0010*/  S2R R3, SR_TID.X ;  /* 0x0000000000037919 */ /* 0x000e620000002100 */
[----:B------:R-:W-:Y:S01]  /*0020*/  IMAD.MOV.U32 R4, RZ, RZ, 0x3d21d42e ;  /* 0x3d21d42eff047424 */ /* 0x000fe200078e00ff */
[----:B------:R-:W-:Y:S01]  /*0030*/  HFMA2.MMA R9, -RZ, RZ, 1.595703125, 0 ;  /* 0x3e620000ff097435 */ /* 0x000fe200000001ff */
[----:B------:R-:W-:Y:S01]  /*0040*/  IMAD.MOV.U32 R10, RZ, RZ, 0x3ee20000 ;  /* 0x3ee20000ff0a7424 */ /* 0x000fe200078e00ff */
[----:B------:R-:W2:Y:S01]  /*0050*/  S2R R2, SR_CTAID.X ;  /* 0x0000000000027919 */ /* 0x000ea20000002500 */
[----:B------:R-:W-:Y:S01]  /*0060*/  IMAD.MOV.U32 R11, RZ, RZ, 0x42fc0000 ;  /* 0x42fc0000ff0b7424 */ /* 0x000fe200078e00ff */
[----:B------:R-:W-:Y:S01]  /*0070*/  BSSY B0, `(.L_x_0) ;  /* 0x0000060000007945 */ /* 0x000fe20003800000 */
[----:B0-----:R-:W-:Y:S01]  /*0080*/  VIADD R1, R1, 0xffffffe0 ;  /* 0xffffffe001017836 */ /* 0x001fe20000000000 */
[----:B-1----:R-:W-:Y:S02]  /*0090*/  LOP3.LUT R3, R3, 0x7f, RZ, 0xc0, !PT ;  /* 0x0000007f03037812 */ /* 0x002fe400078ec0ff */
[----:B--2---:R-:W-:-:S03]  /*00a0*/  SHF.R.S32.HI R17, RZ, 0x18, R2 ;  /* 0x00000018ff117819 */ /* 0x004fc60000011402 */
[----:B------:R-:W-:Y:S02]  /*00b0*/  IMAD R6, R2, 0x80, R3 ;  /* 0x0000008002067824 */ /* 0x000fe400078e0203 */
[----:B------:R-:W-:Y:S01]  /*00c0*/  IMAD.MOV.U32 R2, RZ, RZ, 0x7f800000 ;  /* 0x7f800000ff027424 */ /* 0x000fe200078e00ff */
[----:B------:R-:W-:Y:S02]  /*00d0*/  SGXT R17, R17, 0x1 ;  /* 0x000000011111781a */ /* 0x000fe40000000200 */
[----:B------:R-:W-:-:S04]  /*00e0*/  SHF.R.S32.HI R3, RZ, 0x1f, R6 ;  /* 0x0000001fff037819 */ /* 0x000fc80000011406 */
[----:B------:R-:W-:-:S04]  /*00f0*/  LEA.HI R16, R3, R6, RZ, 0x7 ;  /* 0x0000000603107211 */ /* 0x000fc800078f38ff */
[----:B------:R-:W-:-:S05]  /*0100*/  LOP3.LUT R7, R16, 0xffffff80, RZ, 0xc0, !PT ;  /* 0xffffff8010077812 */ /* 0x000fca00078ec0ff */
[----:B------:R-:W-:-:S05]  /*0110*/  IMAD.IADD R7, R6, 0x1, -R7 ;  /* 0x0000000106077824 */ /* 0x000fca00078e0a07 */
[----:B------:R-:W-:-:S04]  /*0120*/  LOP3.LUT R0, R7, 0x80, RZ, 0xc0, !PT ;  /* 0x0000008007007812 */ /* 0x000fc800078ec0ff */
[----:B------:R-:W-:-:S04]  /*0130*/  LEA.HI R0, R0, R7, RZ, 0x19 ;  /* 0x0000000700007211 */ /* 0x000fc800078fc8ff */
[C---:B------:R-:W-:Y:S02]  /*0140*/  PRMT R3, R0.reuse, 0x8880, RZ ;  /* 0x0000888000037816 */ /* 0x040fe400000000ff */
[----:B------:R-:W-:Y:S02]  /*0150*/  PRMT R8, R0, 0x8880, RZ ;  /* 0x0000888000087816 */ /* 0x000fe400000000ff */
[----:B------:R-:W-:Y:S02]  /*0160*/  PRMT R0, R3, 0x7710, RZ ;  /* 0x0000771003007816 */ /* 0x000fe400000000ff */
[----:B------:R-:W-:Y:S02]  /*0170*/  SHF.R.S32.HI R8, RZ, 0x1, R8 ;  /* 0x00000001ff087819 */ /* 0x000fe40000011408 */
[----:B------:R-:W-:-:S04]  /*0180*/  SHF.R.U32.HI R0, RZ, 0xa, R0 ;  /* 0x0000000aff007819 */ /* 0x000fc80000011600 */
[----:B------:R-:W-:-:S05]  /*0190*/  LOP3.LUT R3, R0, 0x1f, RZ, 0xc0, !PT ;  /* 0x0000001f00037812 */ /* 0x000fca00078ec0ff */
[----:B------:R-:W-:-:S05]  /*01a0*/  IMAD.IADD R3, R8, 0x1, R3 ;  /* 0x0000000108037824 */ /* 0x000fca00078e0203 */
[----:B------:R-:W-:-:S04]  /*01b0*/  LOP3.LUT R3, R3, 0xe0, RZ, 0xc0, !PT ;  /* 0x000000e003037812 */ /* 0x000fc800078ec0ff */
[----:B------:R-:W-:Y:S01]  /*01c0*/  IADD3 R5, RZ, -R3, RZ ;  /* 0x80000003ff057210 */ /* 0x000fe20007ffe0ff */
[----:B------:R-:W-:-:S03]  /*01d0*/  IMAD.MOV.U32 R3, RZ, RZ, 0x3b18f0fe ;  /* 0x3b18f0feff037424 */ /* 0x000fc600078e00ff */
[----:B------:R-:W-:Y:S01]  /*01e0*/  PRMT R5, R5, 0x7710, RZ ;  /* 0x0000771005057816 */ /* 0x000fe200000000ff */
[----:B------:R-:W-:-:S04]  /*01f0*/  FFMA.FTZ R3, R4, R3, 0.01249298732727766037 ;  /* 0x3c4caf6304037423 */ /* 0x000fc80000010003 */
[----:B------:R-:W-:Y:S02]  /*0200*/  IMAD.IADD R0, R8, 0x1, R5 ;  /* 0x0000000108007824 */ /* 0x000fe400078e0205 */
[----:B------:R-:W-:-:S03]  /*0210*/  FFMA.FTZ R3, R3, R4, 0.083333469927310943604 ;  /* 0x3daaaabd03037423 */ /* 0x000fc60000010004 */
[----:B------:R-:W-:Y:S01]  /*0220*/  PRMT R20, R0, 0x8880, RZ ;  /* 0x0000888000147816 */ /* 0x000fe200000000ff */
[----:B------:R-:W-:Y:S01]  /*0230*/  FMUL.FTZ R3, R3, 0.039508990943431854248 ;  /* 0x3d21d42e03037820 */ /* 0x000fe20000410000 */
[----:B------:R-:W-:-:S03]  /*0240*/  FFMA R0, R10, -0.4503078162670135498, R9 ;  /* 0xbee68ebf0a007823 */ /* 0x000fc60000000009 */
[----:B------:R-:W-:Y:S02]  /*0250*/  IMAD.SHL.U32 R20, R20, 0x2, RZ ;  /* 0x0000000214147824 */ /* 0x000fe400078e00ff */
[----:B------:R-:W-:Y:S01]  /*0260*/  FMUL.FTZ R3, R3, 0.19876869022846221924 ;  /* 0x3e4b8a0503037820 */ /* 0x000fe20000410000 */
[----:B------:R-:W-:Y:S02]  /*0270*/  FADD R4, R0, R0 ;  /* 0x0000000000047221 */ /* 0x000fe40000000000 */
[----:B------:R-:W-:Y:S01]  /*0280*/  I2FP.F32.S32 R0, R20 ;  /* 0x0000001400007245 */ /* 0x000fe20000201400 */
[----:B------:R-:W-:Y:S01]  /*0290*/  FFMA R5, R10, 0.4503078162670135498, R3 ;  /* 0x3ee68ebf0a057823 */ /* 0x000fe20000000003 */
[----:B------:R-:W-:-:S03]  /*02a0*/  FFMA.FTZ R4, R9, -0.19876869022846221924, R4 ;  /* 0xbe4b8a0509047823 */ /* 0x000fc60000010004 */
[----:B------:R-:W-:Y:S01]  /*02b0*/  FMUL R0, R0, 0.5 ;  /* 0x3f00000000007820 */ /* 0x000fe20000400000 */
[----:B------:R-:W-:Y:S01]  /*02c0*/  FFMA R10, R10, 0.4503078162670135498, -R5 ;  /* 0x3ee68ebf0a0a7823 */ /* 0x000fe20000000805 */
[----:B------:R-:W-:-:S03]  /*02d0*/  FMUL.FTZ R4, R4, 0.4503078162670135498 ;  /* 0x3ee68ebf04047820 */ /* 0x000fc60000410000 */
[----:B------:R-:W-:Y:S01]  /*02e0*/  FADD R3, R3, R10 ;  /* 0x0000000a03037221 */ /* 0x000fe20000000000 */
[----:B------:R-:W0:Y:S03]  /*02f0*/  FRND.FTZ.FLOOR R0, R0 ;  /* 0x0000000000007307 */ /* 0x000e260000215000 */
[----:B------:R-:W-:-:S04]  /*0300*/  FADD R4, R4, R3 ;  /* 0x0000000304047221 */ /* 0x000fc80000000000 */
[----:B------:R-:W-:-:S04]  /*0310*/  FADD R10, R5, R4 ;  /* 0x00000004050a7221 */ /* 0x000fc80000000000 */
[----:B------:R-:W-:Y:S01]  /*0320*/  FADD R12, R10, 9.010894775390625 ;  /* 0x41102ca00a0c7421 */ /* 0x000fe20000000000 */
[----:B------:R-:W-:Y:S01]  /*0330*/  FADD R5, R5, -R10 ;  /* 0x8000000a05057221 */ /* 0x000fe20000000000 */
[----:B0-----:R-:W-:Y:S02]  /*0340*/  FADD R3, R0, R0 ;  /* 0x0000000000037221 */ /* 0x001fe40000000000 */
[----:B------:R-:W-:Y:S01]  /*0350*/  FADD R9, -R12, 9.010894775390625 ;  /* 0x41102ca00c097421 */ /* 0x000fe20000000100 */
[----:B------:R-:W-:Y:S01]  /*0360*/  FADD R5, R4, R5 ;  /* 0x0000000504057221 */ /* 0x000fe20000000000 */
[----:B------:R-:W-:Y:S02]  /*0370*/  FMUL R3, R3, 0.015625 ;  /* 0x3c80000003037820 */ /* 0x000fe40000400000 */
[----:B------:R-:W-:Y:S02]  /*0380*/  FADD R10, R10, R9 ;  /* 0x000000090a0a7221 */ /* 0x000fe40000000000 */
[----:B------:R-:W-:-:S02]  /*0390*/  FADD.FTZ R18, |R3|, -RZ ;  /* 0x800000ff03127221 */ /* 0x000fc40000010200 */
[----:B------:R-:W-:Y:S01]  /*03a0*/  FADD R5, R5, R10 ;  /* 0x0000000a05057221 */ /* 0x000fe20000000000 */
[C---:B------:R-:W-:Y:S01]  /*03b0*/  FMUL R0, R3.reuse, 0.0001220703125 ;  /* 0x3900000003007820 */ /* 0x040fe20000400000 */
[----:B------:R-:W-:Y:S02]  /*03c0*/  FSETP.NEU.AND P2, PT, R3, RZ, PT ;  /* 0x000000ff0300720b */ /* 0x000fe40003f4d000 */
[----:B------:R-:W-:Y:S01]  /*03d0*/  FADD R5, R5, 1.8571887267171405256e-05 ;  /* 0x379bcad305057421 */ /* 0x000fe20000000000 */
[----:B------:R-:W-:-:S03]  /*03e0*/  FSETP.GT.AND P0, PT, R18, 9.99999979021476795361e+33, PT ;  /* 0x77f684df1200780b */ /* 0x000fc60003f04000 */
[----:B------:R-:W-:Y:S01]  /*03f0*/  FADD R13, R12, R5 ;  /* 0x000000050c0d7221 */ /* 0x000fe20000000000 */
[----:B------:R-:W-:-:S03]  /*0400*/  FSEL R0, R0, R3, P0 ;  /* 0x0000000300007208 */ /* 0x000fc60000000000 */
[----:B------:R-:W-:Y:S02]  /*0410*/  FADD R12, R12, -R13 ;  /* 0x8000000d0c0c7221 */ /* 0x000fe40000000000 */
[-C--:B------:R-:W-:Y:S02]  /*0420*/  FMUL.FTZ R4, R13, R0.reuse ;  /* 0x000000000d047220 */ /* 0x080fe40000410000 */
[----:B------:R-:W-:Y:S02]  /*0430*/  FADD R12, R5, R12 ;  /* 0x0000000c050c7221 */ /* 0x000fe40000000000 */
[----:B------:R-:W-:-:S04]  /*0440*/  FFMA.FTZ R5, R13, R0, -R4 ;  /* 0x000000000d057223 */ /* 0x000fc80000010804 */
[----:B------:R-:W-:-:S04]  /*0450*/  FFMA.FTZ R0, R12, R0, R5 ;  /* 0x000000000c007223 */ /* 0x000fc80000010005 */
[----:B------:R-:W-:-:S04]  /*0460*/  FFMA.FTZ R5, RZ, R13, R0 ;  /* 0x0000000dff057223 */ /* 0x000fc80000010000 */
[----:B------:R-:W-:-:S05]  /*0470*/  FADD.FTZ R9, R4, R5 ;  /* 0x0000000504097221 */ /* 0x000fca0000010000 */
[----:B------:R-:W-:-:S04]  /*0480*/  ISETP.NE.AND P0, PT, R9, 0x42b17218, PT ;  /* 0x42b172180900780c */ /* 0x000fc80003f05270 */
[----:B------:R-:W-:-:S05]  /*0490*/  FSEL R0, R9, 88.72283172607421875, P0 ;  /* 0x42b1721709007808 */ /* 0x000fca0000000000 */
[----:B------:R-:W-:-:S06]  /*04a0*/  FMUL.FTZ R10, R0, 1.4426950216293334961 ;  /* 0x3fb8aa3b000a7820 */ /* 0x000fcc0000410000 */
[----:B------:R-:W0:Y:S02]  /*04b0*/  FRND.TRUNC R10, R10 ;  /* 0x0000000a000a7307 */ /* 0x000e24000020d000 */
[----:B0-----:R-:W-:Y:S01]  /*04c0*/  FADD.FTZ R14, |R10|, -RZ ;  /* 0x800000ff0a0e7221 */ /* 0x001fe20000010200 */
[----:B------:R-:W-:-:S04]  /*04d0*/  LOP3.LUT R15, R11, 0x80000000, R10, 0xb8, !PT ;  /* 0x800000000b0f7812 */ /* 0x000fc800078eb80a */
[----:B------:R-:W-:-:S04]  /*04e0*/  FSETP.GT.AND P0, PT, R14, 126, PT ;  /* 0x42fc00000e00780b */ /* 0x000fc80003f04000 */
[----:B------:R-:W-:Y:S01]  /*04f0*/  FSEL R15, R15, R10, P0 ;  /* 0x0000000a0f0f7208 */ /* 0x000fe20000000000 */
[----:B------:R-:W-:-:S04]  /*0500*/  FADD R10, R18, 10000 ;  /* 0x461c4000120a7421 */ /* 0x000fc80000000000 */
[----:B------:R-:W-:Y:S01]  /*0510*/  FFMA.FTZ R0, R15, -0.69314718246459960938, R0 ;  /* 0xbf3172180f007823 */ /* 0x000fe20000010000 */
[----:B------:R-:W-:-:S03]  /*0520*/  ISETP.GE.AND P1, PT, R10, 0x7f800000, PT ;  /* 0x7f8000000a00780c */ /* 0x000fc60003f26270 */
[C---:B------:R-:W-:Y:S01]  /*0530*/  FFMA.FTZ R0, R15.reuse, 1.9046542121259335545e-09, R0 ;  /* 0x3102e3080f007823 */ /* 0x040fe20000010000 */
[----:B------:R-:W-:-:S03]  /*0540*/  FADD R15, R15, 12583039 ;  /* 0x4b40007f0f0f7421 */ /* 0x000fc60000000000 */
[----:B------:R-:W-:Y:S01]  /*0550*/  FMUL R0, R0, 1.4426950216293334961 ;  /* 0x3fb8aa3b00007820 */ /* 0x000fe20000400000 */
[----:B------:R-:W-:-:S05]  /*0560*/  IMAD.SHL.U32 R15, R15, 0x800000, RZ ;  /* 0x008000000f0f7824 */ /* 0x000fca00078e00ff */
[----:B------:R-:W0:Y:S02]  /*0570*/  MUFU.EX2 R0, R0 ;  /* 0x0000000000007308 */ /* 0x000e240000000800 */
[----:B0-----:R-:W-:Y:S01]  /*0580*/  FMUL R15, R15, R0 ;  /* 0x000000000f0f7220 */ /* 0x001fe20000400000 */
[----:B------:R-:W-:-:S04]  /*0590*/  LEA.HI R0, R17, R6, RZ, 0x9 ;  /* 0x0000000611007211 */ /* 0x000fc800078f48ff */
[----:B------:R-:W-:-:S04]  /*05a0*/  FSETP.NEU.AND P0, PT, R15, +INF , PT ;  /* 0x7f8000000f00780b */ /* 0x000fc80003f0d000 */
[----:B------:R-:W-:-:S09]  /*05b0*/  ISETP.NE.OR P3, PT, R9, 0x42b17218, !P0 ;  /* 0x42b172180900780c */ /* 0x000fd20004765670 */
[----:B------:R-:W-:-:S04]  /*05c0*/  @P0 FADD.FTZ R4, R4, -R9 ;  /* 0x8000000904040221 */ /* 0x000fc80000010000 */
[----:B------:R-:W-:-:S04]  /*05d0*/  @P0 FADD.FTZ R4, R5, R4 ;  /* 0x0000000405040221 */ /* 0x000fc80000010000 */
[----:B------:R-:W-:-:S04]  /*05e0*/  @!P3 FADD R4, R4, 7.62939453125e-06 ;  /* 0x370000000404b421 */ /* 0x000fc80000000000 */
[----:B------:R-:W-:Y:S01]  /*05f0*/  @P0 FFMA.FTZ R2, R15, R4, R15 ;  /* 0x000000040f020223 */ /* 0x000fe2000001000f */
[----:B------:R-:W-:Y:S06]  /*0600*/  @!P1 BRA `(.L_x_1) ;  /* 0x0000000000189947 */ /* 0x000fec0003800000 */
[----:B------:R-:W-:-:S13]  /*0610*/  FSETP.NAN.FTZ.AND P0, PT, |R3|, |R3|, PT ;  /* 0x400000030300720b */ /* 0x000fda0003f18200 */
[----:B------:R-:W-:Y:S01]  /*0620*/  @P0 FADD R2, R3, 10000 ;  /* 0x461c400003020421 */ /* 0x000fe20000000000 */
[----:B------:R-:W-:Y:S06]  /*0630*/  @P0 BRA `(.L_x_1) ;  /* 0x00000000000c0947 */ /* 0x000fec0003800000 */
[----:B------:R-:W-:-:S13]  /*0640*/  FSETP.NEU.AND P0, PT, R18, +INF , PT ;  /* 0x7f8000001200780b */ /* 0x000fda0003f0d000 */
[----:B------:R-:W-:-:S04]  /*0650*/  @!P0 FSETP.GEU.AND P1, PT, R3, RZ, PT ;  /* 0x000000ff0300820b */ /* 0x000fc80003f2e000 */
[----:B------:R-:W-:-:S09]  /*0660*/  @!P0 SEL R2, RZ, 0x7f800000, !P1 ;  /* 0x7f800000ff028807 */ /* 0x000fd20004800000 */
.L_x_1:
[----:B------:R-:W-:Y:S05]  /*0670*/  BSYNC B0 ;  /* 0x0000000000007941 */ /* 0x000fea0003800000 */
.L_x_0:
[----:B------:R-:W-:Y:S01]  /*0680*/  FSEL R4, R2, 1, P2 ;  /* 0x3f80000002047808 */ /* 0x000fe20001000000 */
[----:B------:R-:W-:Y:S01]  /*0690*/  ULDC.64 UR4, c[0x0][0x208] ;  /* 0x0000820000047ab9 */ /* 0x000fe20000000a00 */
[----:B------:R-:W-:Y:S01]  /*06a0*/  SHF.R.S32.HI R0, RZ, 0x9, R0 ;  /* 0x00000009ff007819 */ /* 0x000fe20000011400 */
[----:B------:R-:W-:Y:S01]  /*06b0*/  BSSY B0, `(.L_x_2) ;  /* 0x0000052000007945 */ /* 0x000fe20003800000 */
[C---:B------:R-:W-:Y:S02]  /*06c0*/  FSETP.GT.AND P0, PT, |R4|.reuse, 8.50705917302346158658e+37, PT ;  /* 0x7e8000000400780b */ /* 0x040fe40003f04200 */
[----:B------:R-:W-:Y:S02]  /*06d0*/  FSETP.GEU.AND P1, PT, |R4|, 1.175494350822287508e-38, PT ;  /* 0x008000000400780b */ /* 0x000fe40003f2e200 */
[----:B------:R-:W-:-:S04]  /*06e0*/  LEA.HI R2, R0, R0, RZ, 0x2 ;  /* 0x0000000000027211 */ /* 0x000fc800078f10ff */
[----:B------:R-:W-:-:S04]  /*06f0*/  LOP3.LUT R3, R2, 0xfffffffc, RZ, 0xc0, !PT ;  /* 0xfffffffc02037812 */ /* 0x000fc800078ec0ff */
[----:B------:R-:W-:Y:S01]  /*0700*/  IADD3 R3, R0, 0x1, -R3 ;  /* 0x0000000100037810 */ /* 0x000fe20007ffe803 */
[----:B------:R-:W-:-:S03]  /*0710*/  @P0 FMUL R4, R4, 0.25 ;  /* 0x3e80000004040820 */ /* 0x000fc60000400000 */
[----:B------:R-:W-:Y:S01]  /*0720*/  I2FP.F32.S32 R19, R3 ;  /* 0x0000000300137245 */ /* 0x000fe20000201400 */
[----:B------:R-:W-:-:S04]  /*0730*/  @!P1 FMUL R4, R4, 16777216 ;  /* 0x4b80000004049820 */ /* 0x000fc80000400000 */
[----:B------:R-:W0:Y:S01]  /*0740*/  MUFU.RCP R21, R4 ;  /* 0x0000000400157308 */ /* 0x000e220000001000 */
[----:B------:R-:W-:-:S05]  /*0750*/  FMUL R18, R19, 0.25 ;  /* 0x3e80000013127820 */ /* 0x000fca0000400000 */
[----:B------:R-:W-:-:S05]  /*0760*/  FSEL R0, R18, R19, P0 ;  /* 0x0000001312007208 */ /* 0x000fca0000000000 */
[----:B------:R-:W-:-:S04]  /*0770*/  @!P1 FMUL R0, R0, 16777216 ;  /* 0x4b80000000009820 */ /* 0x000fc80000400000 */
[----:B0-----:R-:W-:-:S04]  /*0780*/  FMUL R21, R21, R0 ;  /* 0x0000000015157220 */ /* 0x001fc80000400000 */
[C---:B------:R-:W-:Y:S01]  /*0790*/  FMUL R9, R21.reuse, 0.63661974668502807617 ;  /* 0x3f22f98315097820 */ /* 0x040fe20000400000 */
[----:B------:R-:W-:-:S05]  /*07a0*/  FADD.FTZ R0, |R21|, -RZ ;  /* 0x800000ff15007221 */ /* 0x000fca0000010200 */
[----:B------:R-:W0:Y:S01]  /*07b0*/  F2I.FTZ.NTZ R9, R9 ;  /* 0x0000000900097305 */ /* 0x000e220000213100 */
[----:B------:R-:W-:Y:S02]  /*07c0*/  FSETP.GE.AND P0, PT, R0, 105615, PT ;  /* 0x47ce47800000780b */ /* 0x000fe40003f06000 */
[----:B0-----:R-:W-:-:S05]  /*07d0*/  I2FP.F32.S32 R2, R9 ;  /* 0x0000000900027245 */ /* 0x001fca0000201400 */
[----:B------:R-:W-:-:S04]  /*07e0*/  FFMA.FTZ R3, R2, -1.5707962512969970703, R21 ;  /* 0xbfc90fda02037823 */ /* 0x000fc80000010015 */
[----:B------:R-:W-:-:S04]  /*07f0*/  FFMA.FTZ R3, R2, -7.5497894158615963534e-08, R3 ;  /* 0xb3a2216802037823 */ /* 0x000fc80000010003 */
[----:B------:R-:W-:Y:S01]  /*0800*/  FFMA.FTZ R2, R2, -5.3903029534742383927e-15, R3 ;  /* 0xa7c234c502027823 */ /* 0x000fe20000010003 */
[----:B------:R-:W-:Y:S06]  /*0810*/  @!P0 BRA `(.L_x_3) ;  /* 0x0000000000ec8947 */ /* 0x000fec0003800000 */
[----:B------:R-:W-:-:S13]  /*0820*/  FSETP.NEU.AND P0, PT, R0, +INF , PT ;  /* 0x7f8000000000780b */ /* 0x000fda0003f0d000 */
[----:B------:R-:W-:Y:S01]  /*0830*/  @!P0 FMUL.FTZ R2, RZ, R21 ;  /* 0x00000015ff028220 */ /* 0x000fe20000410000 */
[----:B------:R-:W-:Y:S01]  /*0840*/  @!P0 MOV R9, RZ ;  /* 0x000000ff00098202 */ /* 0x000fe20000000f00 */
[----:B------:R-:W-:Y:S06]  /*0850*/  @!P0 BRA `(.L_x_3) ;  /* 0x0000000000dc8947 */ /* 0x000fec0003800000 */
[----:B------:R-:W-:Y:S01]  /*0860*/  SHF.R.U32.HI R10, RZ, 0x17, R21 ;  /* 0x00000017ff0a7819 */ /* 0x000fe20000011615 */
[----:B------:R-:W-:Y:S01]  /*0870*/  IMAD.SHL.U32 R3, R21, 0x100, RZ ;  /* 0x0000010015037824 */ /* 0x000fe200078e00ff */
[----:B------:R-:W-:Y:S01]  /*0880*/  HFMA2.MMA R9, -RZ, RZ, 0, 0 ;  /* 0x00000000ff097435 */ /* 0x000fe200000001ff */
[----:B------:R-:W-:Y:S01]  /*0890*/  IMAD.MOV.U32 R2, RZ, RZ, RZ ;  /* 0x000000ffff027224 */ /* 0x000fe200078e00ff */
[----:B------:R-:W-:Y:S01]  /*08a0*/  LOP3.LUT R0, R10, 0xe0, RZ, 0xc0, !PT ;  /* 0x000000e00a007812 */ /* 0x000fe200078ec0ff */
[----:B------:R-:W-:Y:S01]  /*08b0*/  IMAD.MOV.U32 R5, RZ, RZ, RZ ;  /* 0x000000ffff057224 */ /* 0x000fe200078e00ff */
[----:B------:R-:W-:Y:S01]  /*08c0*/  LOP3.LUT R24, R3, 0x80000000, RZ, 0xfc, !PT ;  /* 0x8000000003187812 */ /* 0x000fe200078efcff */
[----:B------:R-:W-:Y:S02]  /*08d0*/  ULDC.64 UR6, c[0x4][0x8] ;  /* 0x0100020000067ab9 */ /* 0x000fe40000000a00 */
[----:B------:R-:W-:Y:S02]  /*08e0*/  VIADD R4, R0, 0xffffff80 ;  /* 0xffffff8000047836 */ /* 0x000fe40000000000 */
[----:B------:R-:W-:-:S03]  /*08f0*/  IMAD.MOV.U32 R0, RZ, RZ, R1 ;  /* 0x000000ffff007224 */ /* 0x000fc600078e0001 */
[----:B------:R-:W-:-:S07]  /*0900*/  SHF.R.U32.HI R4, RZ, 0x5, R4 ;  /* 0x00000005ff047819 */ /* 0x000fce0000011604 */
.L_x_4:
[----:B------:R-:W-:-:S04]  /*0910*/  IADD3 R14, P0, R5, UR6, RZ ;  /* 0x00000006050e7c10 */ /* 0x000fc8000ff1e0ff */
[----:B------:R-:W-:-:S06]  /*0920*/  IADD3.X R15, R9, UR7, RZ, P0, !PT ;  /* 0x00000007090f7c10 */ /* 0x000fcc00087fe4ff */
[----:B------:R-:W2:Y:S01]  /*0930*/  LDG.E.CONSTANT R15, desc[UR4][R14.64] ;  /* 0x000000040e0f7981 */ /* 0x000ea2000c1e9900 */
[----:B------:R-:W-:Y:S01]  /*0940*/  IADD3 R5, P1, R5, 0x4, RZ ;  /* 0x0000000405057810 */ /* 0x000fe20007f3e0ff */
[----:B------:R-:W-:-:S03]  /*0950*/  IMAD.MOV.U32 R3, RZ, RZ, RZ ;  /* 0x000000ffff037224 */ /* 0x000fc600078e00ff */
[----:B------:R-:W-:Y:S01]  /*0960*/  ISETP.NE.U32.AND P0, PT, R5, 0x18, PT ;  /* 0x000000180500780c */ /* 0x000fe20003f05070 */
[----:B------:R-:W-:-:S05]  /*0970*/  IMAD.X R9, RZ, RZ, R9, P1 ;  /* 0x000000ffff097224 */ /* 0x000fca00008e0609 */
[----:B------:R-:W-:Y:S01]  /*0980*/  ISETP.NE.AND.EX P0, PT, R9, RZ, PT, P0 ;  /* 0x000000ff0900720c */ /* 0x000fe20003f05300 */
[----:B--2---:R-:W-:-:S04]  /*0990*/  IMAD.WIDE.U32 R22, R24, R15, R2 ;  /* 0x0000000f18167225 */ /* 0x004fc800078e0002 */
[----:B------:R-:W-:Y:S01]  /*09a0*/  IMAD.MOV.U32 R2, RZ, RZ, R23 ;  /* 0x000000ffff027224 */ /* 0x000fe200078e0017 */
[----:B------:R0:W-:Y:S02]  /*09b0*/  STL [R0], R22 ;  /* 0x0000001600007387 */ /* 0x0001e40000100800 */
[----:B0-----:R-:W-:-:S05]  /*09c0*/  IADD3 R0, R0, 0x4, RZ ;  /* 0x0000000400007810 */ /* 0x001fca0007ffe0ff */
[----:B------:R-:W-:Y:S05]  /*09d0*/  @P0 BRA `(.L_x_4) ;  /* 0xfffffffc00cc0947 */ /* 0x000fea000383ffff */
[----:B------:R-:W-:Y:S01]  /*09e0*/  LOP3.LUT P0, R15, R10, 0x1f, RZ, 0xc0, !PT ;  /* 0x0000001f0a0f7812 */ /* 0x000fe2000780c0ff */
[----:B------:R-:W-:Y:S01]  /*09f0*/  IMAD R14, R4, -0x4, R1 ;  /* 0xfffffffc040e7824 */ /* 0x000fe200078e0201 */
[----:B------:R0:W-:Y:S04]  /*0a00*/  STL [R1+0x18], R2 ;  /* 0x0000180201007387 */ /* 0x0001e80000100800 */
[----:B------:R-:W2:Y:S04]  /*0a10*/  LDL R0, [R14+0x18] ;  /* 0x000018000e007983 */ /* 0x000ea80000100800 */
[----:B------:R-:W3:Y:S04]  /*0a20*/  LDL R3, [R14+0x14] ;  /* 0x000014000e037983 */ /* 0x000ee80000100800 */
[----:B------:R-:W4:Y:S01]  /*0a30*/  @P0 LDL R9, [R14+0x10] ;  /* 0x000010000e090983 */ /* 0x000f220000100800 */
[----:B------:R-:W-:Y:S01]  /*0a40*/  @P0 IADD3 R4, -R15, 0x20, RZ ;  /* 0x000000200f040810 */ /* 0x000fe20007ffe1ff */
[----:B------:R-:W-:Y:S01]  /*0a50*/  UMOV UR6, 0x54442d19 ;  /* 0x54442d1900067882 */ /* 0x000fe20000000000 */
[----:B------:R-:W-:Y:S01]  /*0a60*/  UMOV UR7, 0x3bf921fb ;  /* 0x3bf921fb00077882 */ /* 0x000fe20000000000 */
[----:B--2---:R-:W-:-:S02]  /*0a70*/  @P0 SHF.L.U32 R5, R0, R15, RZ ;  /* 0x0000000f00050219 */ /* 0x004fc400000006ff */
[-C--:B----4-:R-:W-:Y:S02]  /*0a80*/  @P0 SHF.R.U32.HI R10, RZ, R4.reuse, R9 ;  /* 0x00000004ff0a0219 */ /* 0x090fe40000011609 */
[----:B---3--:R-:W-:Y:S02]  /*0a90*/  @P0 SHF.R.U32.HI R4, RZ, R4, R3 ;  /* 0x00000004ff040219 */ /* 0x008fe40000011603 */
[----:B------:R-:W-:-:S03]  /*0aa0*/  @P0 SHF.L.U32 R9, R3, R15, RZ ;  /* 0x0000000f03090219 */ /* 0x000fc600000006ff */
[----:B------:R-:W-:Y:S02]  /*0ab0*/  @P0 IMAD.IADD R0, R5, 0x1, R4 ;  /* 0x0000000105000824 */ /* 0x000fe400078e0204 */
[----:B------:R-:W-:-:S05]  /*0ac0*/  @P0 IMAD.IADD R3, R9, 0x1, R10 ;  /* 0x0000000109030824 */ /* 0x000fca00078e020a */
[C---:B------:R-:W-:Y:S01]  /*0ad0*/  SHF.L.W.U32.HI R9, R3.reuse, 0x2, R0 ;  /* 0x0000000203097819 */ /* 0x040fe20000010e00 */
[----:B------:R-:W-:-:S03]  /*0ae0*/  IMAD.SHL.U32 R3, R3, 0x4, RZ ;  /* 0x0000000403037824 */ /* 0x000fc600078e00ff */
[----:B------:R-:W-:-:S04]  /*0af0*/  SHF.R.S32.HI R4, RZ, 0x1f, R9 ;  /* 0x0000001fff047819 */ /* 0x000fc80000011409 */
[C---:B0-----:R-:W-:Y:S02]  /*0b00*/  LOP3.LUT R2, R4.reuse, R3, RZ, 0x3c, !PT ;  /* 0x0000000304027212 */ /* 0x041fe400078e3cff */
[----:B------:R-:W-:-:S06]  /*0b10*/  LOP3.LUT R3, R4, R9, RZ, 0x3c, !PT ;  /* 0x0000000904037212 */ /* 0x000fcc00078e3cff */
[----:B------:R-:W0:Y:S01]  /*0b20*/  I2F.F64.S64 R2, R2 ;  /* 0x0000000200027312 */ /* 0x000e220000301c00 */
[----:B------:R-:W-:Y:S02]  /*0b30*/  ISETP.GE.AND P0, PT, R21, RZ, PT ;  /* 0x000000ff1500720c */ /* 0x000fe40003f06270 */
[----:B------:R-:W-:Y:S01]  /*0b40*/  SHF.R.U32.HI R0, RZ, 0x1e, R0 ;  /* 0x0000001eff007819 */ /* 0x000fe20000011600 */
[----:B0-----:R-:W-:Y:S01]  /*0b50*/  DMUL R4, R2, UR6 ;  /* 0x0000000602047c28 */ /* 0x001fe20008000000 */
[C---:B------:R-:W-:Y:S02]  /*0b60*/  LOP3.LUT R21, R9.reuse, R21, RZ, 0x3c, !PT ;  /* 0x0000001509157212 */ /* 0x040fe400078e3cff */
[----:B------:R-:W-:-:S07]  /*0b70*/  LEA.HI R9, R9, R0, RZ, 0x1 ;  /* 0x0000000009097211 */ /* 0x000fce00078f08ff */
[----:B------:R-:W0:Y:S01]  /*0b80*/  F2F.F32.F64 R4, R4 ;  /* 0x0000000400047310 */ /* 0x000e220000301000 */
[----:B------:R-:W-:Y:S02]  /*0b90*/  IADD3 R0, -R9, RZ, RZ ;  /* 0x000000ff09007210 */ /* 0x000fe40007ffe1ff */
[----:B------:R-:W-:-:S03]  /*0ba0*/  ISETP.GE.AND P1, PT, R21, RZ, PT ;  /* 0x000000ff1500720c */ /* 0x000fc60003f26270 */
[----:B------:R-:W-:Y:S01]  /*0bb0*/  @!P0 IMAD.MOV.U32 R9, RZ, RZ, R0 ;  /* 0x000000ffff098224 */ /* 0x000fe200078e0000 */
[----:B0-----:R-:W-:-:S09]  /*0bc0*/  FSEL R2, -R4, R4, !P1 ;  /* 0x0000000404027208 */ /* 0x001fd20004800100 */
.L_x_3:
[----:B------:R-:W-:Y:S05]  /*0bd0*/  BSYNC B0 ;  /* 0x0000000000007941 */ /* 0x000fea0003800000 */
.L_x_2:
[----:B------:R-:W-:Y:S01]  /*0be0*/  VIADD R20, R20, 0x1 ;  /* 0x0000000114147836 */ /* 0x000fe20000000000 */
[----:B------:R-:W-:Y:S04]  /*0bf0*/  BSSY B0, `(.L_x_5) ;  /* 0x000002f000007945 */ /* 0x000fe80003800000 */
[----:B------:R-:W-:-:S05]  /*0c00*/  I2FP.F32.S32 R20, R20 ;  /* 0x0000001400147245 */ /* 0x000fca0000201400 */
[----:B------:R-:W-:-:S06]  /*0c10*/  FMUL R20, R20, 0.5 ;  /* 0x3f00000014147820 */ /* 0x000fcc0000400000 */
[----:B------:R-:W0:Y:S02]  /*0c20*/  FRND.FTZ.FLOOR R20, R20 ;  /* 0x0000001400147307 */ /* 0x000e240000215000 */
[----:B0-----:R-:W-:-:S04]  /*0c30*/  FADD R3, R20, R20 ;  /* 0x0000001414037221 */ /* 0x001fc80000000000 */
[----:B------:R-:W-:-:S04]  /*0c40*/  FMUL R3, R3, 0.015625 ;  /* 0x3c80000003037820 */ /* 0x000fc80000400000 */
[C---:B------:R-:W-:Y:S01]  /*0c50*/  FADD.FTZ R4, |R3|.reuse, -RZ ;  /* 0x800000ff03047221 */ /* 0x040fe20000010200 */
[C---:B------:R-:W-:Y:S01]  /*0c60*/  FMUL R0, R3.reuse, 0.0001220703125 ;  /* 0x3900000003007820 */ /* 0x040fe20000400000 */
[----:B------:R-:W-:-:S03]  /*0c70*/  FSETP.NEU.AND P2, PT, R3, RZ, PT ;  /* 0x000000ff0300720b */ /* 0x000fc60003f4d000 */
[----:B------:R-:W-:-:S04]  /*0c80*/  FSETP.GT.AND P0, PT, R4, 9.99999979021476795361e+33, PT ;  /* 0x77f684df0400780b */ /* 0x000fc80003f04000 */
[----:B------:R-:W-:-:S05]  /*0c90*/  FSEL R0, R0, R3, P0 ;  /* 0x0000000300007208 */ /* 0x000fca0000000000 */
[----:B------:R-:W-:-:S04]  /*0ca0*/  FMUL.FTZ R10, R13, R0 ;  /* 0x000000000d0a7220 */ /* 0x000fc80000410000 */
        /* <DEDUP_REMOVED lines=21> */
[----:B------:R-:W-:-:S04]  /*0e00*/  MOV R0, 0x7f800000 ;  /* 0x7f80000000007802 */ /* 0x000fc80000000f00 */
        /* <DEDUP_REMOVED lines=13> */
.L_x_6:
[----:B------:R-:W-:Y:S05]  /*0ee0*/  BSYNC B0 ;  /* 0x0000000000007941 */ /* 0x000fea0003800000 */
.L_x_5:
[----:B------:R-:W-:Y:S01]  /*0ef0*/  FSEL R4, R0, 1, P2 ;  /* 0x3f80000000047808 */ /* 0x000fe20001000000 */
[----:B------:R-:W-:Y:S01]  /*0f00*/  IMAD.MOV.U32 R5, RZ, RZ, 0x3c0885e4 ;  /* 0x3c0885e4ff057424 */ /* 0x000fe200078e00ff */
[----:B------:R-:W-:Y:S01]  /*0f10*/  LOP3.LUT R0, R9, 0x1, RZ, 0xc0, !PT ;  /* 0x0000000109007812 */ /* 0x000fe200078ec0ff */
[----:B------:R-:W-:Y:S01]  /*0f20*/  BSSY B0, `(.L_x_7) ;  /* 0x000005d000007945 */ /* 0x000fe20003800000 */
[C---:B------:R-:W-:Y:S02]  /*0f30*/  FSETP.GT.AND P0, PT, |R4|.reuse, 8.50705917302346158658e+37, PT ;  /* 0x7e8000000400780b */ /* 0x040fe40003f04200 */
[----:B------:R-:W-:Y:S02]  /*0f40*/  FSETP.GEU.AND P1, PT, |R4|, 1.175494350822287508e-38, PT ;  /* 0x008000000400780b */ /* 0x000fe40003f2e200 */
[----:B------:R-:W-:Y:S01]  /*0f50*/  FSEL R18, R18, R19, P0 ;  /* 0x0000001312127208 */ /* 0x000fe20000000000 */
[----:B------:R-:W-:Y:S01]  /*0f60*/  FMUL.FTZ R19, R2, R2 ;  /* 0x0000000202137220 */ /* 0x000fe20000410000 */
[----:B------:R-:W-:-:S07]  /*0f70*/  SHF.R.S32.HI R16, RZ, 0x7, R16 ;  /* 0x00000007ff107819 */ /* 0x000fce0000011410 */
[----:B------:R-:W-:Y:S01]  /*0f80*/  @P0 FMUL R4, R4, 0.25 ;  /* 0x3e80000004040820 */ /* 0x000fe20000400000 */
[----:B------:R-:W-:Y:S01]  /*0f90*/  ISETP.NE.U32.AND P0, PT, R0, 0x1, PT ;  /* 0x000000010000780c */ /* 0x000fe20003f05070 */
[----:B------:R-:W-:Y:S01]  /*0fa0*/  @!P1 FMUL R18, R18, 16777216 ;  /* 0x4b80000012129820 */ /* 0x000fe20000400000 */
[----:B------:R-:W-:Y:S02]  /*0fb0*/  IMAD.MOV.U32 R0, RZ, RZ, -0x46b2bead ;  /* 0xb94d4153ff007424 */ /* 0x000fe400078e00ff */
[----:B------:R-:W-:Y:S01]  /*0fc0*/  @!P1 FMUL R4, R4, 16777216 ;  /* 0x4b80000004049820 */ /* 0x000fe20000400000 */
[----:B------:R-:W-:Y:S02]  /*0fd0*/  FSEL R2, R2, 1, P0 ;  /* 0x3f80000002027808 */ /* 0x000fe40000000000 */
[----:B------:R-:W-:Y:S01]  /*0fe0*/  LOP3.LUT P1, RZ, R9, 0x2, RZ, 0xc0, !PT ;  /* 0x0000000209ff7812 */ /* 0x000fe2000782c0ff */
[----:B------:R0:W1:Y:S05]  /*0ff0*/  MUFU.RCP R15, R4 ;  /* 0x00000004000f7308 */ /* 0x00006a0000001000 */
[----:B------:R-:W-:Y:S01]  /*1000*/  @!P0 IMAD.MOV.U32 R10, RZ, RZ, 0x37cbac00 ;  /* 0x37cbac00ff0a8424 */ /* 0x000fe200078e00ff */
[----:B------:R-:W-:Y:S01]  /*1010*/  @!P0 MOV R5, 0x3d2aaabb ;  /* 0x3d2aaabb00058802 */ /* 0x000fe20000000f00 */
[----:B0-----:R-:W-:-:S02]  /*1020*/  IMAD.MOV.U32 R4, RZ, RZ, -0x41d55558 ;  /* 0xbe2aaaa8ff047424 */ /* 0x001fc400078e00ff */
[----:B------:R-:W-:Y:S01]  /*1030*/  @!P0 FFMA.FTZ R0, R19, R10, -0.0013887860113754868507 ;  /* 0xbab607ed13008423 */ /* 0x000fe2000001000a */
[----:B------:R-:W-:-:S03]  /*1040*/  @!P0 IMAD.MOV.U32 R4, RZ, RZ, -0x41000001 ;  /* 0xbeffffffff048424 */ /* 0x000fc600078e00ff */
[----:B------:R-:W-:Y:S01]  /*1050*/  FFMA.FTZ R5, R19, R0, R5 ;  /* 0x0000000013057223 */ /* 0x000fe20000010005 */
[----:B-1----:R-:W-:-:S03]  /*1060*/  FMUL R15, R15, R18 ;  /* 0x000000120f0f7220 */ /* 0x002fc60000400000 */
[----:B------:R-:W-:Y:S01]  /*1070*/  FFMA.FTZ R5, R19, R5, R4 ;  /* 0x0000000513057223 */ /* 0x000fe20000010004 */
[C---:B------:R-:W-:Y:S01]  /*1080*/  FMUL R3, R15.reuse, 0.63661974668502807617 ;  /* 0x3f22f9830f037820 */ /* 0x040fe20000400000 */
[----:B------:R-:W-:Y:S01]  /*1090*/  FADD.FTZ R10, |R15|, -RZ ;  /* 0x800000ff0f0a7221 */ /* 0x000fe20000010200 */
[----:B------:R-:W-:-:S04]  /*10a0*/  FFMA.FTZ R19, R19, R2, RZ ;  /* 0x0000000213137223 */ /* 0x000fc800000100ff */
[----:B------:R-:W0:Y:S01]  /*10b0*/  F2I.FTZ.NTZ R3, R3 ;  /* 0x0000000300037305 */ /* 0x000e220000213100 */
[----:B------:R-:W-:Y:S01]  /*10c0*/  FSETP.GE.AND P0, PT, R10, 105615, PT ;  /* 0x47ce47800a00780b */ /* 0x000fe20003f06000 */
[----:B------:R-:W-:-:S04]  /*10d0*/  FFMA.FTZ R2, R19, R5, R2 ;  /* 0x0000000513027223 */ /* 0x000fc80000010002 */
[----:B------:R-:W-:Y:S01]  /*10e0*/  @P1 FFMA.FTZ R2, R2, -1, RZ ;  /* 0xbf80000002021823 */ /* 0x000fe200000100ff */
[----:B0-----:R-:W-:-:S05]  /*10f0*/  I2FP.F32.S32 R0, R3 ;  /* 0x0000000300007245 */ /* 0x001fca0000201400 */
[----:B------:R-:W-:-:S04]  /*1100*/  FFMA.FTZ R9, R0, -1.5707962512969970703, R15 ;  /* 0xbfc90fda00097823 */ /* 0x000fc8000001000f */
[----:B------:R-:W-:-:S04]  /*1110*/  FFMA.FTZ R9, R0, -7.5497894158615963534e-08, R9 ;  /* 0xb3a2216800097823 */ /* 0x000fc80000010009 */
[----:B------:R-:W-:Y:S01]  /*1120*/  FFMA.FTZ R4, R0, -5.3903029534742383927e-15, R9 ;  /* 0xa7c234c500047823 */ /* 0x000fe20000010009 */
[----:B------:R-:W-:Y:S06]  /*1130*/  @!P0 BRA `(.L_x_8) ;  /* 0x0000000000ec8947 */ /* 0x000fec0003800000 */
[----:B------:R-:W-:-:S13]  /*1140*/  FSETP.NEU.AND P0, PT, R10, +INF , PT ;  /* 0x7f8000000a00780b */ /* 0x000fda0003f0d000 */
[----:B------:R-:W-:Y:S01]  /*1150*/  @!P0 FMUL.FTZ R4, RZ, R15 ;  /* 0x0000000fff048220 */ /* 0x000fe20000410000 */
[----:B------:R-:W-:Y:S01]  /*1160*/  @!P0 IMAD.MOV.U32 R3, RZ, RZ, RZ ;  /* 0x000000ffff038224 */ /* 0x000fe200078e00ff */
[----:B------:R-:W-:Y:S06]  /*1170*/  @!P0 BRA `(.L_x_8) ;  /* 0x0000000000dc8947 */ /* 0x000fec0003800000 */
[----:B------:R-:W-:Y:S01]  /*1180*/  SHF.R.U32.HI R22, RZ, 0x17, R15 ;  /* 0x00000017ff167819 */ /* 0x000fe2000001160f */
[----:B------:R-:W-:Y:S01]  /*1190*/  HFMA2.MMA R14, -RZ, RZ, 0, 0 ;  /* 0x00000000ff0e7435 */ /* 0x000fe200000001ff */
[----:B------:R-:W-:Y:S01]  /*11a0*/  SHF.L.U32 R3, R15, 0x8, RZ ;  /* 0x000000080f037819 */ /* 0x000fe200000006ff */
        /* <DEDUP_REMOVED lines=8> */
.L_x_9:
        /* <DEDUP_REMOVED lines=8> */
[----:B--2---:R-:W-:-:S05]  /*12b0*/  IMAD.WIDE.U32 R20, R3, R19, R4 ;  /* 0x0000001303147225 */ /* 0x004fca00078e0004 */
[----:B------:R0:W-:Y:S01]  /*12c0*/  STL [R0], R20 ;  /* 0x0000001400007387 */ /* 0x0001e20000100800 */
[----:B------:R-:W-:Y:S01]  /*12d0*/  MOV R4, R21 ;  /* 0x0000001500047202 */ /* 0x000fe20000000f00 */
[----:B0-----:R-:W-:-:S05]  /*12e0*/  VIADD R0, R0, 0x4 ;  /* 0x0000000400007836 */ /* 0x001fca0000000000 */
        /* <DEDUP_REMOVED lines=16> */
[C---:B------:R-:W-:Y:S02]  /*13f0*/  SHF.L.W.U32.HI R9, R3.reuse, 0x2, R0 ;  /* 0x0000000203097819 */ /* 0x040fe40000010e00 */
[----:B------:R-:W-:Y:S02]  /*1400*/  SHF.L.U32 R3, R3, 0x2, RZ ;  /* 0x0000000203037819 */ /* 0x000fe400000006ff */
[----:B------:R-:W-:-:S04]  /*1410*/  SHF.R.S32.HI R10, RZ, 0x1f, R9 ;  /* 0x0000001fff0a7819 */ /* 0x000fc80000011409 */
[C---:B0-----:R-:W-:Y:S02]  /*1420*/  LOP3.LUT R4, R10.reuse, R3, RZ, 0x3c, !PT ;  /* 0x000000030a047212 */ /* 0x041fe400078e3cff */
[----:B------:R-:W-:-:S06]  /*1430*/  LOP3.LUT R5, R10, R9, RZ, 0x3c, !PT ;  /* 0x000000090a057212 */ /* 0x000fcc00078e3cff */
[----:B------:R-:W0:Y:S01]  /*1440*/  I2F.F64.S64 R4, R4 ;  /* 0x0000000400047312 */ /* 0x000e220000301c00 */
[----:B------:R-:W-:Y:S02]  /*1450*/  ISETP.GE.AND P0, PT, R15, RZ, PT ;  /* 0x000000ff0f00720c */ /* 0x000fe40003f06270 */
[----:B------:R-:W-:Y:S01]  /*1460*/  SHF.R.U32.HI R0, RZ, 0x1e, R0 ;  /* 0x0000001eff007819 */ /* 0x000fe20000011600 */
[----:B0-----:R-:W-:-:S03]  /*1470*/  DMUL R18, R4, UR6 ;  /* 0x0000000604127c28 */ /* 0x001fc60008000000 */
[C---:B------:R-:W-:Y:S02]  /*1480*/  LEA.HI R3, R9.reuse, R0, RZ, 0x1 ;  /* 0x0000000009037211 */ /* 0x040fe400078f08ff */
[----:B------:R-:W-:-:S05]  /*1490*/  LOP3.LUT R15, R9, R15, RZ, 0x3c, !PT ;  /* 0x0000000f090f7212 */ /* 0x000fca00078e3cff */
[----:B------:R-:W0:Y:S01]  /*14a0*/  F2F.F32.F64 R18, R18 ;  /* 0x0000001200127310 */ /* 0x000e220000301000 */
[----:B------:R-:W-:Y:S01]  /*14b0*/  ISETP.GE.AND P1, PT, R15, RZ, PT ;  /* 0x000000ff0f00720c */ /* 0x000fe20003f26270 */
[----:B------:R-:W-:-:S04]  /*14c0*/  IMAD.MOV R0, RZ, RZ, -R3 ;  /* 0x000000ffff007224 */ /* 0x000fc800078e0a03 */
[----:B------:R-:W-:Y:S01]  /*14d0*/  @!P0 IMAD.MOV.U32 R3, RZ, RZ, R0 ;  /* 0x000000ffff038224 */ /* 0x000fe200078e0000 */
[----:B0-----:R-:W-:-:S07]  /*14e0*/  FSEL R4, -R18, R18, !P1 ;  /* 0x0000001212047208 */ /* 0x001fce0004800100 */
.L_x_8:
[----:B------:R-:W-:Y:S05]  /*14f0*/  BSYNC B0 ;  /* 0x0000000000007941 */ /* 0x000fea0003800000 */
.L_x_7:
[----:B------:R-:W-:Y:S01]  /*1500*/  VIADD R10, R7, 0xffffffc0 ;  /* 0xffffffc0070a7836 */ /* 0x000fe20000000000 */
[----:B------:R-:W-:Y:S04]  /*1510*/  BSSY B0, `(.L_x_10) ;  /* 0x0000036000007945 */ /* 0x000fe80003800000 */
[----:B------:R-:W-:-:S04]  /*1520*/  LEA.HI R0, R10, R10, RZ, 0x1 ;  /* 0x0000000a0a007211 */ /* 0x000fc800078f08ff */
[--C-:B------:R-:W-:Y:S02]  /*1530*/  SHF.R.S32.HI R9, RZ, 0x1, R0.reuse ;  /* 0x00000001ff097819 */ /* 0x100fe40000011400 */
[----:B------:R-:W-:-:S04]  /*1540*/  SHF.R.S32.HI R0, RZ, 0x1f, R0 ;  /* 0x0000001fff007819 */ /* 0x000fc80000011400 */
[----:B------:R-:W-:-:S04]  /*1550*/  LEA.HI R0, R0, R9, RZ, 0x5 ;  /* 0x0000000900007211 */ /* 0x000fc800078f28ff */
[----:B------:R-:W-:-:S04]  /*1560*/  LOP3.LUT R0, R0, 0x7fffffe0, RZ, 0xc0, !PT ;  /* 0x7fffffe000007812 */ /* 0x000fc800078ec0ff */
[----:B------:R-:W-:-:S05]  /*1570*/  IADD3 R0, R9, -R0, RZ ;  /* 0x8000000009007210 */ /* 0x000fca0007ffe0ff */
[----:B------:R-:W-:-:S05]  /*1580*/  IMAD.SHL.U32 R20, R0, 0x2, RZ ;  /* 0x0000000200147824 */ /* 0x000fca00078e00ff */
        /* <DEDUP_REMOVED lines=17> */
[----:B------:R-:W-:-:S04]  /*16a0*/  FMUL.FTZ R21, R0, 1.4426950216293334961 ;  /* 0x3fb8aa3b00157820 */ /* 0x000fc80000410000 */
[----:B------:R0:W1:Y:S02]  /*16b0*/  FRND.TRUNC R22, R21 ;  /* 0x0000001500167307 */ /* 0x000064000020d000 */
[----:B0-----:R-:W-:-:S05]  /*16c0*/  FADD R21, R14, 10000 ;  /* 0x461c40000e157421 */ /* 0x001fca0000000000 */
[----:B------:R-:W-:Y:S01]  /*16d0*/  ISETP.GE.AND P1, PT, R21, 0x7f800000, PT ;  /* 0x7f8000001500780c */ /* 0x000fe20003f26270 */
[----:B-1----:R-:W-:Y:S01]  /*16e0*/  FADD.FTZ R23, |R22|, -RZ ;  /* 0x800000ff16177221 */ /* 0x002fe20000010200 */
[----:B------:R-:W-:-:S04]  /*16f0*/  LOP3.LUT R25, R11, 0x80000000, R22, 0xb8, !PT ;  /* 0x800000000b197812 */ /* 0x000fc800078eb816 */
[----:B------:R-:W-:-:S04]  /*1700*/  FSETP.GT.AND P0, PT, R23, 126, PT ;  /* 0x42fc00001700780b */ /* 0x000fc80003f04000 */
[----:B------:R-:W-:-:S05]  /*1710*/  FSEL R25, R25, R22, P0 ;  /* 0x0000001619197208 */ /* 0x000fca0000000000 */
[----:B------:R-:W-:-:S04]  /*1720*/  FFMA.FTZ R0, R25, -0.69314718246459960938, R0 ;  /* 0xbf31721819007823 */ /* 0x000fc80000010000 */
[C---:B------:R-:W-:Y:S01]  /*1730*/  FFMA.FTZ R0, R25.reuse, 1.9046542121259335545e-09, R0 ;  /* 0x3102e30819007823 */ /* 0x040fe20000010000 */
[----:B------:R-:W-:-:S03]  /*1740*/  FADD R25, R25, 12583039 ;  /* 0x4b40007f19197421 */ /* 0x000fc60000000000 */
[----:B------:R-:W-:Y:S01]  /*1750*/  FMUL R0, R0, 1.4426950216293334961 ;  /* 0x3fb8aa3b00007820 */ /* 0x000fe20000400000 */
[----:B------:R-:W-:-:S05]  /*1760*/  IMAD.SHL.U32 R25, R25, 0x800000, RZ ;  /* 0x0080000019197824 */ /* 0x000fca00078e00ff */
[----:B------:R-:W0:Y:S02]  /*1770*/  MUFU.EX2 R0, R0 ;  /* 0x0000000000007308 */ /* 0x000e240000000800 */
[----:B0-----:R-:W-:Y:S01]  /*1780*/  FMUL R25, R25, R0 ;  /* 0x0000000019197220 */ /* 0x001fe20000400000 */
[----:B------:R-:W-:-:S04]  /*1790*/  IMAD.MOV.U32 R0, RZ, RZ, 0x7f800000 ;  /* 0x7f800000ff007424 */ /* 0x000fc800078e00ff */
        /* <DEDUP_REMOVED lines=13> */
.L_x_11:
[----:B------:R-:W-:Y:S05]  /*1870*/  BSYNC B0 ;  /* 0x0000000000007941 */ /* 0x000fea0003800000 */
.L_x_10:
[----:B------:R-:W-:Y:S01]  /*1880*/  FSEL R14, R0, 1, P2 ;  /* 0x3f800000000e7808 */ /* 0x000fe20001000000 */
[----:B------:R-:W-:Y:S01]  /*1890*/  FMUL.FTZ R22, R4, R4 ;  /* 0x0000000404167220 */ /* 0x000fe20000410000 */
[----:B------:R-:W-:Y:S01]  /*18a0*/  LEA.HI R0, R16, R16, RZ, 0x2 ;  /* 0x0000001010007211 */ /* 0x000fe200078f10ff */
[----:B------:R-:W-:Y:S01]  /*18b0*/  BSSY B0, `(.L_x_12) ;  /* 0x0000062000007945 */ /* 0x000fe20003800000 */
[C---:B------:R-:W-:Y:S02]  /*18c0*/  FSETP.GT.AND P0, PT, |R14|.reuse, 8.50705917302346158658e+37, PT ;  /* 0x7e8000000e00780b */ /* 0x040fe40003f04200 */
[----:B------:R-:W-:Y:S02]  /*18d0*/  FSETP.GEU.AND P1, PT, |R14|, 1.175494350822287508e-38, PT ;  /* 0x008000000e00780b */ /* 0x000fe40003f2e200 */
[----:B------:R-:W-:Y:S02]  /*18e0*/  LOP3.LUT R5, R0, 0xfffffffc, RZ, 0xc0, !PT ;  /* 0xfffffffc00057812 */ /* 0x000fe400078ec0ff */
[----:B------:R-:W-:-:S02]  /*18f0*/  LOP3.LUT R0, R3, 0x1, RZ, 0xc0, !PT ;  /* 0x0000000103007812 */ /* 0x000fc400078ec0ff */
[----:B------:R-:W-:-:S04]  /*1900*/  IADD3 R5, R16, 0x1, -R5 ;  /* 0x0000000110057810 */ /* 0x000fc80007ffe805 */
[----:B------:R-:W-:Y:S01]  /*1910*/  I2FP.F32.S32 R19, R5 ;  /* 0x0000000500137245 */ /* 0x000fe20000201400 */
[----:B------:R-:W-:-:S04]  /*1920*/  @P0 FMUL R14, R14, 0.25 ;  /* 0x3e8000000e0e0820 */ /* 0x000fc80000400000 */
[----:B------:R-:W-:Y:S01]  /*1930*/  @!P1 FMUL R14, R14, 16777216 ;  /* 0x4b8000000e0e9820 */ /* 0x000fe20000400000 */
[----:B------:R-:W-:-:S03]  /*1940*/  FMUL R18, R19, 0.25 ;  /* 0x3e80000013127820 */ /* 0x000fc60000400000 */
[----:B------:R0:W1:Y:S02]  /*1950*/  MUFU.RCP R16, R14 ;  /* 0x0000000e00107308 */ /* 0x0000640000001000 */
[----:B------:R-:W-:Y:S02]  /*1960*/  FSEL R5, R18, R19, P0 ;  /* 0x0000001312057208 */ /* 0x000fe40000000000 */
[----:B------:R-:W-:Y:S02]  /*1970*/  ISETP.NE.U32.AND P0, PT, R0, 0x1, PT ;  /* 0x000000010000780c */ /* 0x000fe40003f05070 */
[----:B------:R-:W-:Y:S01]  /*1980*/  MOV R0, 0xb94d4153 ;  /* 0xb94d415300007802 */ /* 0x000fe20000000f00 */
[----:B------:R-:W-:Y:S01]  /*1990*/  @!P1 FMUL R5, R5, 16777216 ;  /* 0x4b80000005059820 */ /* 0x000fe20000400000 */
[----:B0-----:R-:W-:Y:S02]  /*19a0*/  VIADD R14, R3, 0x1 ;  /* 0x00000001030e7836 */ /* 0x001fe40000000000 */
[----:B------:R-:W-:-:S03]  /*19b0*/  IMAD.MOV.U32 R3, RZ, RZ, -0x41d55558 ;  /* 0xbe2aaaa8ff037424 */ /* 0x000fc600078e00ff */
[----:B------:R-:W-:Y:S01]  /*19c0*/  LOP3.LUT P1, RZ, R14, 0x2, RZ, 0xc0, !PT ;  /* 0x000000020eff7812 */ /* 0x000fe2000782c0ff */
[----:B-1----:R-:W-:Y:S01]  /*19d0*/  FMUL R16, R16, R5 ;  /* 0x0000000510107220 */ /* 0x002fe20000400000 */
[----:B------:R-:W-:Y:S02]  /*19e0*/  IMAD.MOV.U32 R5, RZ, RZ, 0x3c0885e4 ;  /* 0x3c0885e4ff057424 */ /* 0x000fe400078e00ff */
[----:B------:R-:W-:Y:S01]  /*19f0*/  @P0 MOV R5, 0x3d2aaabb ;  /* 0x3d2aaabb00050802 */ /* 0x000fe20000000f00 */
[----:B------:R-:W-:Y:S02]  /*1a00*/  @P0 IMAD.MOV.U32 R15, RZ, RZ, 0x37cbac00 ;  /* 0x37cbac00ff0f0424 */ /* 0x000fe400078e00ff */
[C---:B------:R-:W-:Y:S01]  /*1a10*/  FMUL R21, R16.reuse, 0.63661974668502807617 ;  /* 0x3f22f98310157820 */ /* 0x040fe20000400000 */
[----:B------:R-:W-:Y:S01]  /*1a20*/  FADD.FTZ R23, |R16|, -RZ ;  /* 0x800000ff10177221 */ /* 0x000fe20000010200 */
[----:B------:R-:W-:Y:S02]  /*1a30*/  @P0 IMAD.MOV.U32 R3, RZ, RZ, -0x41000001 ;  /* 0xbeffffffff030424 */ /* 0x000fe400078e00ff */
[----:B------:R-:W-:-:S02]  /*1a40*/  @P0 FFMA.FTZ R0, R22, R15, -0.0013887860113754868507 ;  /* 0xbab607ed16000423 */ /* 0x000fc4000001000f */
[----:B------:R-:W0:Y:S02]  /*1a50*/  F2I.FTZ.NTZ R21, R21 ;  /* 0x0000001500157305 */ /* 0x000e240000213100 */
[----:B------:R-:W-:Y:S01]  /*1a60*/  FFMA.FTZ R14, R22, R0, R5 ;  /* 0x00000000160e7223 */ /* 0x000fe20000010005 */
[----:B------:R-:W-:Y:S02]  /*1a70*/  FSEL R0, R4, 1, !P0 ;  /* 0x3f80000004007808 */ /* 0x000fe40004000000 */
[----:B------:R-:W-:Y:S01]  /*1a80*/  FSETP.GE.AND P0, PT, R23, 105615, PT ;  /* 0x47ce47801700780b */ /* 0x000fe20003f06000 */
[C---:B------:R-:W-:Y:S02]  /*1a90*/  FFMA.FTZ R3, R22.reuse, R14, R3 ;  /* 0x0000000e16037223 */ /* 0x040fe40000010003 */
[----:B------:R-:W-:-:S04]  /*1aa0*/  FFMA.FTZ R15, R22, R0, RZ ;  /* 0x00000000160f7223 */ /* 0x000fc800000100ff */
[----:B------:R-:W-:Y:S01]  /*1ab0*/  FFMA.FTZ R0, R15, R3, R0 ;  /* 0x000000030f007223 */ /* 0x000fe20000010000 */
[----:B0-----:R-:W-:-:S03]  /*1ac0*/  I2FP.F32.S32 R5, R21 ;  /* 0x0000001500057245 */ /* 0x001fc60000201400 */
[----:B------:R-:W-:Y:S02]  /*1ad0*/  @P1 FFMA.FTZ R0, R0, -1, RZ ;  /* 0xbf80000000001823 */ /* 0x000fe400000100ff */
        /* <DEDUP_REMOVED lines=19> */
.L_x_14:
[----:B------:R-:W-:-:S04]  /*1c10*/  IADD3 R4, P0, R23, UR6, RZ ;  /* 0x0000000617047c10 */ /* 0x000fc8000ff1e0ff */
[----:B------:R-:W-:-:S05]  /*1c20*/  IADD3.X R5, R24, UR7, RZ, P0, !PT ;  /* 0x0000000718057c10 */ /* 0x000fca00087fe4ff */
[----:B------:R0:W2:Y:S01]  /*1c30*/  LDG.E.CONSTANT R14, desc[UR4][R4.64] ;  /* 0x00000004040e7981 */ /* 0x0000a2000c1e9900 */
[----:B------:R-:W-:-:S04]  /*1c40*/  IADD3 R23, P1, R23, 0x4, RZ ;  /* 0x0000000417177810 */ /* 0x000fc80007f3e0ff */
[----:B------:R-:W-:Y:S02]  /*1c50*/  ISETP.NE.U32.AND P0, PT, R23, 0x18, PT ;  /* 0x000000181700780c */ /* 0x000fe40003f05070 */
[----:B------:R-:W-:Y:S01]  /*1c60*/  IADD3.X R24, RZ, R24, RZ, P1, !PT ;  /* 0x00000018ff187210 */ /* 0x000fe20000ffe4ff */
[----:B0-----:R-:W-:-:S03]  /*1c70*/  IMAD.MOV.U32 R4, RZ, RZ, R15 ;  /* 0x000000ffff047224 */ /* 0x001fc600078e000f */
[----:B------:R-:W-:Y:S01]  /*1c80*/  ISETP.NE.AND.EX P0, PT, R24, RZ, PT, P0 ;  /* 0x000000ff1800720c */ /* 0x000fe20003f05300 */
[----:B------:R-:W-:Y:S02]  /*1c90*/  IMAD.MOV.U32 R5, RZ, RZ, RZ ;  /* 0x000000ffff057224 */ /* 0x000fe400078e00ff */
[----:B--2---:R-:W-:-:S05]  /*1ca0*/  IMAD.WIDE.U32 R14, R25, R14, R4 ;  /* 0x0000000e190e7225 */ /* 0x004fca00078e0004 */
[----:B------:R0:W-:Y:S02]  /*1cb0*/  STL [R3], R14 ;  /* 0x0000000e03007387 */ /* 0x0001e40000100800 */
[----:B0-----:R-:W-:-:S03]  /*1cc0*/  VIADD R3, R3, 0x4 ;  /* 0x0000000403037836 */ /* 0x001fc60000000000 */
        /* <DEDUP_REMOVED lines=11> */
[----:B---3--:R-:W-:Y:S02]  /*1d80*/  @P0 SHF.L.U32 R21, R4, R21, RZ ;  /* 0x0000001504150219 */ /* 0x008fe400000006ff */
[-C--:B----4-:R-:W-:Y:S02]  /*1d90*/  @P0 SHF.R.U32.HI R22, RZ, R5.reuse, R22 ;  /* 0x00000005ff160219 */ /* 0x090fe40000011616 */
[----:B------:R-:W-:-:S03]  /*1da0*/  @P0 SHF.R.U32.HI R5, RZ, R5, R4 ;  /* 0x00000005ff050219 */ /* 0x000fc60000011604 */
[----:B------:R-:W-:Y:S02]  /*1db0*/  @P0 IMAD.IADD R4, R21, 0x1, R22 ;  /* 0x0000000115040824 */ /* 0x000fe400078e0216 */
[----:B------:R-:W-:-:S05]  /*1dc0*/  @P0 IMAD.IADD R3, R14, 0x1, R5 ;  /* 0x000000010e030824 */ /* 0x000fca00078e0205 */
[C---:B------:R-:W-:Y:S02]  /*1dd0*/  SHF.L.W.U32.HI R21, R4.reuse, 0x2, R3 ;  /* 0x0000000204157819 */ /* 0x040fe40000010e03 */
[----:B------:R-:W-:Y:S02]  /*1de0*/  SHF.L.U32 R4, R4, 0x2, RZ ;  /* 0x0000000204047819 */ /* 0x000fe400000006ff */
[----:B------:R-:W-:-:S04]  /*1df0*/  SHF.R.S32.HI R5, RZ, 0x1f, R21 ;  /* 0x0000001fff057819 */ /* 0x000fc80000011415 */
[C---:B------:R-:W-:Y:S02]  /*1e00*/  LOP3.LUT R4, R5.reuse, R4, RZ, 0x3c, !PT ;  /* 0x0000000405047212 */ /* 0x040fe400078e3cff */
        /* <DEDUP_REMOVED lines=8> */
[----:B------:R-:W-:Y:S01]  /*1e90*/  IMAD.MOV R3, RZ, RZ, -R21 ;  /* 0x000000ffff037224 */ /* 0x000fe200078e0a15 */
[----:B------:R-:W-:-:S03]  /*1ea0*/  ISETP.GE.AND P1, PT, R16, RZ, PT ;  /* 0x000000ff1000720c */ /* 0x000fc60003f26270 */
[----:B------:R-:W-:Y:S01]  /*1eb0*/  @!P0 IMAD.MOV.U32 R21, RZ, RZ, R3 ;  /* 0x000000ffff158224 */ /* 0x000fe200078e0003 */
[----:B0-----:R-:W-:-:S09]  /*1ec0*/  FSEL R3, -R14, R14, !P1 ;  /* 0x0000000e0e037208 */ /* 0x001fd20004800100 */
.L_x_13:
[----:B------:R-:W-:Y:S05]  /*1ed0*/  BSYNC B0 ;  /* 0x0000000000007941 */ /* 0x000fea0003800000 */
.L_x_12:
        /* <DEDUP_REMOVED lines=30> */
[----:B------:R-:W-:Y:S02]  /*20c0*/  FMUL R4, R4, 1.4426950216293334961 ;  /* 0x3fb8aa3b04047820 */ /* 0x000fe40000400000 */
[----:B------:R-:W-:-:S04]  /*20d0*/  SHF.L.U32 R25, R25, 0x17, RZ ;  /* 0x0000001719197819 */ /* 0x000fc800000006ff */
        /* <DEDUP_REMOVED lines=16> */
.L_x_16:
[----:B------:R-:W-:Y:S05]  /*21e0*/  BSYNC B0 ;  /* 0x0000000000007941 */ /* 0x000fea0003800000 */
.L_x_15:
[----:B------:R-:W-:Y:S01]  /*21f0*/  FSEL R14, R4, 1, P2 ;  /* 0x3f800000040e7808 */ /* 0x000fe20001000000 */
[----:B------:R-:W-:Y:S01]  /*2200*/  FMUL.FTZ R16, R3, R3 ;  /* 0x0000000303107220 */ /* 0x000fe20000410000 */
[----:B------:R-:W-:Y:S01]  /*2210*/  LOP3.LUT R4, R21, 0x1, RZ, 0xc0, !PT ;  /* 0x0000000115047812 */ /* 0x000fe200078ec0ff */
[----:B------:R-:W-:Y:S01]  /*2220*/  BSSY B0, `(.L_x_17) ;  /* 0x000005e000007945 */ /* 0x000fe20003800000 */
[C---:B------:R-:W-:Y:S02]  /*2230*/  FSETP.GT.AND P0, PT, |R14|.reuse, 8.50705917302346158658e+37, PT ;  /* 0x7e8000000e00780b */ /* 0x040fe40003f04200 */
[----:B------:R-:W-:Y:S02]  /*2240*/  FSETP.GEU.AND P1, PT, |R14|, 1.175494350822287508e-38, PT ;  /* 0x008000000e00780b */ /* 0x000fe40003f2e200 */
[----:B------:R-:W-:Y:S02]  /*2250*/  FSEL R18, R18, R19, P0 ;  /* 0x0000001312127208 */ /* 0x000fe40000000000 */
[----:B------:R-:W-:-:S04]  /*2260*/  LEA.HI R20, R17, R6, RZ, 0xb ;  /* 0x0000000611147211 */ /* 0x000fc800078f58ff */
[----:B------:R-:W-:-:S03]  /*2270*/  SHF.R.S32.HI R20, RZ, 0xb, R20 ;  /* 0x0000000bff147819 */ /* 0x000fc60000011414 */
        /* <DEDUP_REMOVED lines=8> */
[----:B------:R-:W-:-:S02]  /*2300*/  @!P0 IMAD.MOV.U32 R15, RZ, RZ, 0x37cbac00 ;  /* 0x37cbac00ff0f8424 */ /* 0x000fc400078e00ff */
[----:B0-----:R-:W-:Y:S02]  /*2310*/  IMAD.MOV.U32 R14, RZ, RZ, -0x41d55558 ;  /* 0xbe2aaaa8ff0e7424 */ /* 0x001fe400078e00ff */
[C---:B------:R-:W-:Y:S01]  /*2320*/  @!P0 FFMA.FTZ R4, R16.reuse, R15, -0.0013887860113754868507 ;  /* 0xbab607ed10048423 */ /* 0x040fe2000001000f */
[----:B------:R-:W-:Y:S01]  /*2330*/  MOV R15, 0x3c0885e4 ;  /* 0x3c0885e4000f7802 */ /* 0x000fe20000000f00 */
[----:B------:R-:W-:Y:S02]  /*2340*/  @!P0 IMAD.MOV.U32 R15, RZ, RZ, 0x3d2aaabb ;  /* 0x3d2aaabbff0f8424 */ /* 0x000fe400078e00ff */
[----:B------:R-:W-:Y:S02]  /*2350*/  @!P0 IMAD.MOV.U32 R14, RZ, RZ, -0x41000001 ;  /* 0xbeffffffff0e8424 */ /* 0x000fe400078e00ff */
[----:B-1----:R-:W-:Y:S01]  /*2360*/  FMUL R5, R5, R18 ;  /* 0x0000001205057220 */ /* 0x002fe20000400000 */
[----:B------:R-:W-:-:S03]  /*2370*/  FFMA.FTZ R15, R16, R4, R15 ;  /* 0x00000004100f7223 */ /* 0x000fc6000001000f */
[C---:B------:R-:W-:Y:S01]  /*2380*/  FMUL R22, R5.reuse, 0.63661974668502807617 ;  /* 0x3f22f98305167820 */ /* 0x040fe20000400000 */
[----:B------:R-:W-:Y:S01]  /*2390*/  FADD.FTZ R18, |R5|, -RZ ;  /* 0x800000ff05127221 */ /* 0x000fe20000010200 */
[C---:B------:R-:W-:Y:S01]  /*23a0*/  FFMA.FTZ R14, R16.reuse, R15, R14 ;  /* 0x0000000f100e7223 */ /* 0x040fe2000001000e */
[----:B------:R-:W-:-:S03]  /*23b0*/  FFMA.FTZ R16, R16, R3, RZ ;  /* 0x0000000310107223 */ /* 0x000fc600000100ff */
        /* <DEDUP_REMOVED lines=15> */
[----:B------:R-:W-:Y:S01]  /*24b0*/  ULDC.64 UR6, c[0x4][0x8] ;  /* 0x0100020000067ab9 */ /* 0x000fe20000000a00 */
[----:B------:R-:W-:Y:S01]  /*24c0*/  IMAD.MOV.U32 R14, RZ, RZ, RZ ;  /* 0x000000ffff0e7224 */ /* 0x000fe200078e00ff */
[----:B------:R-:W-:Y:S01]  /*24d0*/  LOP3.LUT R4, R23, 0xe0, RZ, 0xc0, !PT ;  /* 0x000000e017047812 */ /* 0x000fe200078ec0ff */
[----:B------:R-:W-:Y:S01]  /*24e0*/  IMAD.MOV.U32 R21, RZ, RZ, RZ ;  /* 0x000000ffff157224 */ /* 0x000fe200078e00ff */
[----:B------:R-:W-:Y:S01]  /*24f0*/  LOP3.LUT R25, R15, 0x80000000, RZ, 0xfc, !PT ;  /* 0x800000000f197812 */ /* 0x000fe200078efcff */
[----:B------:R-:W-:Y:S01]  /*2500*/  IMAD.MOV.U32 R24, RZ, RZ, RZ ;  /* 0x000000ffff187224 */ /* 0x000fe200078e00ff */
[----:B------:R-:W-:Y:S01]  /*2510*/  IADD3 R22, R4, -0x80, RZ ;  /* 0xffffff8004167810 */ /* 0x000fe20007ffe0ff */
[----:B------:R-:W-:-:S03]  /*2520*/  IMAD.MOV.U32 R4, RZ, RZ, R1 ;  /* 0x000000ffff047224 */ /* 0x000fc600078e0001 */
[----:B------:R-:W-:-:S07]  /*2530*/  SHF.R.U32.HI R22, RZ, 0x5, R22 ;  /* 0x00000005ff167819 */ /* 0x000fce0000011616 */
.L_x_19:
[----:B------:R-:W-:-:S04]  /*2540*/  IADD3 R16, P0, R21, UR6, RZ ;  /* 0x0000000615107c10 */ /* 0x000fc8000ff1e0ff */
[----:B------:R-:W-:-:S06]  /*2550*/  IADD3.X R17, R24, UR7, RZ, P0, !PT ;  /* 0x0000000718117c10 */ /* 0x000fcc00087fe4ff */
[----:B------:R-:W2:Y:S01]  /*2560*/  LDG.E.CONSTANT R17, desc[UR4][R16.64] ;  /* 0x0000000410117981 */ /* 0x000ea2000c1e9900 */
[----:B------:R-:W-:Y:S01]  /*2570*/  IADD3 R21, P1, R21, 0x4, RZ ;  /* 0x0000000415157810 */ /* 0x000fe20007f3e0ff */
[----:B------:R-:W-:-:S03]  /*2580*/  IMAD.MOV.U32 R15, RZ, RZ, RZ ;  /* 0x000000ffff0f7224 */ /* 0x000fc600078e00ff */
[----:B------:R-:W-:Y:S02]  /*2590*/  ISETP.NE.U32.AND P0, PT, R21, 0x18, PT ;  /* 0x000000181500780c */ /* 0x000fe40003f05070 */
[----:B------:R-:W-:-:S04]  /*25a0*/  IADD3.X R24, RZ, R24, RZ, P1, !PT ;  /* 0x00000018ff187210 */ /* 0x000fc80000ffe4ff */
[----:B------:R-:W-:Y:S01]  /*25b0*/  ISETP.NE.AND.EX P0, PT, R24, RZ, PT, P0 ;  /* 0x000000ff1800720c */ /* 0x000fe20003f05300 */
[----:B--2---:R-:W-:-:S04]  /*25c0*/  IMAD.WIDE.U32 R18, R25, R17, R14 ;  /* 0x0000001119127225 */ /* 0x004fc800078e000e */
[----:B------:R-:W-:Y:S01]  /*25d0*/  IMAD.MOV.U32 R14, RZ, RZ, R19 ;  /* 0x000000ffff0e7224 */ /* 0x000fe200078e0013 */
[----:B------:R0:W-:Y:S02]  /*25e0*/  STL [R4], R18 ;  /* 0x0000001204007387 */ /* 0x0001e40000100800 */
        /* <DEDUP_REMOVED lines=14> */
[----:B------:R-:W-:Y:S02]  /*26d0*/  @P0 SHF.R.U32.HI R16, RZ, R16, R15 ;  /* 0x00000010ff100219 */ /* 0x000fe4000001160f */
[----:B------:R-:W-:-:S03]  /*26e0*/  @P0 IADD3 R15, R18, R19, RZ ;  /* 0x00000013120f0210 */ /* 0x000fc60007ffe0ff */
        /* <DEDUP_REMOVED lines=13> */
[----:B------:R-:W-:Y:S01]  /*27c0*/  ISETP.GE.AND P1, PT, R5, RZ, PT ;  /* 0x000000ff0500720c */ /* 0x000fe20003f26270 */
[----:B------:R-:W-:-:S04]  /*27d0*/  IMAD.MOV R4, RZ, RZ, -R22 ;  /* 0x000000ffff047224 */ /* 0x000fc800078e0a16 */
[----:B------:R-:W-:Y:S01]  /*27e0*/  @!P0 IMAD.MOV.U32 R22, RZ, RZ, R4 ;  /* 0x000000ffff168224 */ /* 0x000fe200078e0004 */
[----:B0-----:R-:W-:-:S07]  /*27f0*/  FSEL R14, -R16, R16, !P1 ;  /* 0x00000010100e7208 */ /* 0x001fce0004800100 */
.L_x_18:
[----:B------:R-:W-:Y:S05]  /*2800*/  BSYNC B0 ;  /* 0x0000000000007941 */ /* 0x000fea0003800000 */
.L_x_17:
[----:B------:R-:W-:Y:S01]  /*2810*/  PRMT R21, R8, 0x9910, RZ ;  /* 0x0000991008157816 */ /* 0x000fe200000000ff */
[----:B------:R-:W-:Y:S03]  /*2820*/  BSSY B0, `(.L_x_20) ;  /* 0x0000030000007945 */ /* 0x000fe60003800000 */
[----:B------:R-:W-:-:S04]  /*2830*/  SHF.L.U32 R21, R21, 0x1, RZ ;  /* 0x0000000115157819 */ /* 0x000fc800000006ff */
[----:B------:R-:W-:-:S05]  /*2840*/  I2FP.F32.S32 R4, R21 ;  /* 0x0000001500047245 */ /* 0x000fca0000201400 */
[----:B------:R-:W-:-:S06]  /*2850*/  FMUL R18, R4, 0.5 ;  /* 0x3f00000004127820 */ /* 0x000fcc0000400000 */
[----:B------:R-:W0:Y:S02]  /*2860*/  FRND.FTZ.FLOOR R18, R18 ;  /* 0x0000001200127307 */ /* 0x000e240000215000 */
[----:B0-----:R-:W-:-:S04]  /*2870*/  FADD R5, R18, R18 ;  /* 0x0000001212057221 */ /* 0x001fc80000000000 */
[----:B------:R-:W-:-:S04]  /*2880*/  FMUL R5, R5, 0.0078125 ;  /* 0x3c00000005057820 */ /* 0x000fc80000400000 */
        /* <DEDUP_REMOVED lines=41> */
.L_x_21:
[----:B------:R-:W-:Y:S05]  /*2b20*/  BSYNC B0 ;  /* 0x0000000000007941 */ /* 0x000fea0003800000 */
.L_x_20:
[----:B------:R-:W-:Y:S01]  /*2b30*/  FSEL R15, R4, 1, P2 ;  /* 0x3f800000040f7808 */ /* 0x000fe20001000000 */
[----:B------:R-:W-:Y:S01]  /*2b40*/  FMUL.FTZ R23, R14, R14 ;  /* 0x0000000e0e177220 */ /* 0x000fe20000410000 */
[----:B------:R-:W-:Y:S01]  /*2b50*/  LEA.HI R4, R20, R20, RZ, 0x2 ;  /* 0x0000001414047211 */ /* 0x000fe200078f10ff */
[----:B------:R-:W-:Y:S01]  /*2b60*/  BSSY B0, `(.L_x_22) ;  /* 0x0000062000007945 */ /* 0x000fe20003800000 */
[C---:B------:R-:W-:Y:S02]  /*2b70*/  FSETP.GT.AND P0, PT, |R15|.reuse, 8.50705917302346158658e+37, PT ;  /* 0x7e8000000f00780b */ /* 0x040fe40003f04200 */
[----:B------:R-:W-:Y:S02]  /*2b80*/  FSETP.GEU.AND P1, PT, |R15|, 1.175494350822287508e-38, PT ;  /* 0x008000000f00780b */ /* 0x000fe40003f2e200 */
[----:B------:R-:W-:Y:S02]  /*2b90*/  LOP3.LUT R5, R4, 0xfffffffc, RZ, 0xc0, !PT ;  /* 0xfffffffc04057812 */ /* 0x000fe400078ec0ff */
[C---:B------:R-:W-:Y:S01]  /*2ba0*/  LOP3.LUT R4, R22.reuse, 0x1, RZ, 0xc0, !PT ;  /* 0x0000000116047812 */ /* 0x040fe200078ec0ff */
[----:B------:R-:W-:Y:S01]  /*2bb0*/  VIADD R22, R22, 0x1 ;  /* 0x0000000116167836 */ /* 0x000fe20000000000 */
        /* <DEDUP_REMOVED lines=10> */
[----:B------:R-:W-:Y:S01]  /*2c60*/  LOP3.LUT P1, RZ, R22, 0x2, RZ, 0xc0, !PT ;  /* 0x0000000216ff7812 */ /* 0x000fe2000782c0ff */
[----:B0-----:R-:W-:Y:S02]  /*2c70*/  IMAD.MOV.U32 R15, RZ, RZ, 0x3c0885e4 ;  /* 0x3c0885e4ff0f7424 */ /* 0x001fe400078e00ff */
[----:B-1----:R-:W-:-:S06]  /*2c80*/  FMUL R18, R18, R5 ;  /* 0x0000000512127220 */ /* 0x002fcc0000400000 */
[----:B------:R-:W-:Y:S02]  /*2c90*/  @P0 IMAD.MOV.U32 R16, RZ, RZ, 0x37cbac00 ;  /* 0x37cbac00ff100424 */ /* 0x000fe400078e00ff */
[C---:B------:R-:W-:Y:S01]  /*2ca0*/  FMUL R5, R18.reuse, 0.63661974668502807617 ;  /* 0x3f22f98312057820 */ /* 0x040fe20000400000 */
[----:B------:R-:W-:Y:S02]  /*2cb0*/  @P0 IMAD.MOV.U32 R15, RZ, RZ, 0x3d2aaabb ;  /* 0x3d2aaabbff0f0424 */ /* 0x000fe400078e00ff */
[C---:B------:R-:W-:Y:S01]  /*2cc0*/  @P0 FFMA.FTZ R4, R23.reuse, R16, -0.0013887860113754868507 ;  /* 0xbab607ed17040423 */ /* 0x040fe20000010010 */
[----:B------:R-:W-:Y:S01]  /*2cd0*/  HFMA2.MMA R16, -RZ, RZ, -1.541015625, -0.052001953125 ;  /* 0xbe2aaaa8ff107435 */ /* 0x000fe200000001ff */
[----:B------:R-:W-:Y:S01]  /*2ce0*/  FADD.FTZ R22, |R18|, -RZ ;  /* 0x800000ff12167221 */ /* 0x000fe20000010200 */
[----:B------:R-:W0:Y:S01]  /*2cf0*/  F2I.FTZ.NTZ R5, R5 ;  /* 0x0000000500057305 */ /* 0x000e220000213100 */
[----:B------:R-:W-:Y:S01]  /*2d00*/  FFMA.FTZ R15, R23, R4, R15 ;  /* 0x00000004170f7223 */ /* 0x000fe2000001000f */
[----:B------:R-:W-:-:S02]  /*2d10*/  FSEL R4, R14, 1, !P0 ;  /* 0x3f8000000e047808 */ /* 0x000fc40004000000 */
[----:B------:R-:W-:Y:S01]  /*2d20*/  @P0 IMAD.MOV.U32 R16, RZ, RZ, -0x41000001 ;  /* 0xbeffffffff100424 */ /* 0x000fe200078e00ff */
[----:B------:R-:W-:-:S03]  /*2d30*/  FSETP.GE.AND P0, PT, R22, 105615, PT ;  /* 0x47ce47801600780b */ /* 0x000fc60003f06000 */
[C---:B------:R-:W-:Y:S01]  /*2d40*/  FFMA.FTZ R15, R23.reuse, R15, R16 ;  /* 0x0000000f170f7223 */ /* 0x040fe20000010010 */
        /* <DEDUP_REMOVED lines=13> */
[----:B------:R-:W-:Y:S01]  /*2e20*/  IMAD.SHL.U32 R25, R18, 0x100, RZ ;  /* 0x0000010012197824 */ /* 0x000fe200078e00ff */
[----:B------:R-:W-:Y:S01]  /*2e30*/  MOV R17, RZ ;  /* 0x000000ff00117202 */ /* 0x000fe20000000f00 */
[----:B------:R-:W-:Y:S01]  /*2e40*/  IMAD.MOV.U32 R23, RZ, RZ, RZ ;  /* 0x000000ffff177224 */ /* 0x000fe200078e00ff */
[----:B------:R-:W-:Y:S01]  /*2e50*/  LOP3.LUT R5, R24, 0xe0, RZ, 0xc0, !PT ;  /* 0x000000e018057812 */ /* 0x000fe200078ec0ff */
[----:B------:R-:W-:Y:S01]  /*2e60*/  IMAD.MOV.U32 R26, RZ, RZ, RZ ;  /* 0x000000ffff1a7224 */ /* 0x000fe200078e00ff */
[----:B------:R-:W-:Y:S01]  /*2e70*/  LOP3.LUT R25, R25, 0x80000000, RZ, 0xfc, !PT ;  /* 0x8000000019197812 */ /* 0x000fe200078efcff */
[----:B------:R-:W-:Y:S02]  /*2e80*/  ULDC.64 UR6, c[0x4][0x8] ;  /* 0x0100020000067ab9 */ /* 0x000fe40000000a00 */
[----:B------:R-:W-:Y:S01]  /*2e90*/  VIADD R22, R5, 0xffffff80 ;  /* 0xffffff8005167836 */ /* 0x000fe20000000000 */
[----:B------:R-:W-:-:S04]  /*2ea0*/  MOV R5, R1 ;  /* 0x0000000100057202 */ /* 0x000fc80000000f00 */
[----:B------:R-:W-:-:S07]  /*2eb0*/  SHF.R.U32.HI R22, RZ, 0x5, R22 ;  /* 0x00000005ff167819 */ /* 0x000fce0000011616 */
.L_x_24:
[----:B------:R-:W-:-:S04]  /*2ec0*/  IADD3 R14, P0, R23, UR6, RZ ;  /* 0x00000006170e7c10 */ /* 0x000fc8000ff1e0ff */
[----:B------:R-:W-:-:S05]  /*2ed0*/  IADD3.X R15, R26, UR7, RZ, P0, !PT ;  /* 0x000000071a0f7c10 */ /* 0x000fca00087fe4ff */
[----:B------:R0:W2:Y:S01]  /*2ee0*/  LDG.E.CONSTANT R16, desc[UR4][R14.64] ;  /* 0x000000040e107981 */ /* 0x0000a2000c1e9900 */
[----:B------:R-:W-:-:S04]  /*2ef0*/  IADD3 R23, P1, R23, 0x4, RZ ;  /* 0x0000000417177810 */ /* 0x000fc80007f3e0ff */
[----:B------:R-:W-:Y:S01]  /*2f00*/  ISETP.NE.U32.AND P0, PT, R23, 0x18, PT ;  /* 0x000000181700780c */ /* 0x000fe20003f05070 */
[----:B------:R-:W-:Y:S02]  /*2f10*/  IMAD.X R26, RZ, RZ, R26, P1 ;  /* 0x000000ffff1a7224 */ /* 0x000fe400008e061a */
[----:B0-----:R-:W-:-:S03]  /*2f20*/  IMAD.MOV.U32 R14, RZ, RZ, R17 ;  /* 0x000000ffff0e7224 */ /* 0x001fc600078e0011 */
[----:B------:R-:W-:Y:S01]  /*2f30*/  ISETP.NE.AND.EX P0, PT, R26, RZ, PT, P0 ;  /* 0x000000ff1a00720c */ /* 0x000fe20003f05300 */
[----:B------:R-:W-:Y:S02]  /*2f40*/  IMAD.MOV.U32 R15, RZ, RZ, RZ ;  /* 0x000000ffff0f7224 */ /* 0x000fe400078e00ff */
[----:B--2---:R-:W-:-:S05]  /*2f50*/  IMAD.WIDE.U32 R16, R25, R16, R14 ;  /* 0x0000001019107225 */ /* 0x004fca00078e000e */
[----:B------:R0:W-:Y:S02]  /*2f60*/  STL [R5], R16 ;  /* 0x0000001005007387 */ /* 0x0001e40000100800 */
[----:B0-----:R-:W-:-:S03]  /*2f70*/  IADD3 R5, R5, 0x4, RZ ;  /* 0x0000000405057810 */ /* 0x001fc60007ffe0ff */
        /* <DEDUP_REMOVED lines=28> */
[----:B------:R-:W-:Y:S02]  /*3140*/  ISETP.GE.AND P1, PT, R18, RZ, PT ;  /* 0x000000ff1200720c */ /* 0x000fe40003f26270 */
[----:B------:R-:W-:-:S05]  /*3150*/  IADD3 R18, -R5, RZ, RZ ;  /* 0x000000ff05127210 */ /* 0x000fca0007ffe1ff */
[----:B------:R-:W-:Y:S01]  /*3160*/  @!P0 IMAD.MOV.U32 R5, RZ, RZ, R18 ;  /* 0x000000ffff058224 */ /* 0x000fe200078e0012 */
[----:B0-----:R-:W-:-:S07]  /*3170*/  FSEL R14, -R16, R16, !P1 ;  /* 0x00000010100e7208 */ /* 0x001fce0004800100 */
.L_x_23:
[----:B------:R-:W-:Y:S05]  /*3180*/  BSYNC B0 ;  /* 0x0000000000007941 */ /* 0x000fea0003800000 */
.L_x_22:
[----:B------:R-:W-:Y:S01]  /*3190*/  VIADD R21, R21, 0x1 ;  /* 0x0000000115157836 */ /* 0x000fe20000000000 */
[----:B------:R-:W-:Y:S04]  /*31a0*/  BSSY B0, `(.L_x_25) ;  /* 0x000002f000007945 */ /* 0x000fe80003800000 */
        /* <DEDUP_REMOVED lines=46> */
.L_x_26:
[----:B------:R-:W-:Y:S05]  /*3490*/  BSYNC B0 ;  /* 0x0000000000007941 */ /* 0x000fea0003800000 */
.L_x_25:
[----:B------:R-:W-:Y:S01]  /*34a0*/  FSEL R15, R12, 1, P2 ;  /* 0x3f8000000c0f7808 */ /* 0x000fe20001000000 */
[----:B------:R-:W-:Y:S01]  /*34b0*/  FMUL.FTZ R16, R14, R14 ;  /* 0x0000000e0e107220 */ /* 0x000fe20000410000 */
[----:B------:R-:W-:Y:S01]  /*34c0*/  LOP3.LUT R11, R5, 0x1, RZ, 0xc0, !PT ;  /* 0x00000001050b7812 */ /* 0x000fe200078ec0ff */
[----:B------:R-:W-:Y:S01]  /*34d0*/  IMAD.MOV.U32 R12, RZ, RZ, -0x46b2bead ;  /* 0xb94d4153ff0c7424 */ /* 0x000fe200078e00ff */
[C---:B------:R-:W-:Y:S01]  /*34e0*/  FSETP.GT.AND P0, PT, |R15|.reuse, 8.50705917302346158658e+37, PT ;  /* 0x7e8000000f00780b */ /* 0x040fe20003f04200 */
[----:B------:R-:W-:Y:S01]  /*34f0*/  IMAD.MOV.U32 R13, RZ, RZ, 0x3c0885e4 ;  /* 0x3c0885e4ff0d7424 */ /* 0x000fe200078e00ff */
[----:B------:R-:W-:Y:S01]  /*3500*/  FSETP.GEU.AND P1, PT, |R15|, 1.175494350822287508e-38, PT ;  /* 0x008000000f00780b */ /* 0x000fe20003f2e200 */
[----:B------:R-:W-:Y:S01]  /*3510*/  BSSY B0, `(.L_x_27) ;  /* 0x0000058000007945 */ /* 0x000fe20003800000 */
[----:B------:R-:W-:-:S09]  /*3520*/  FSEL R20, R19, R20, P0 ;  /* 0x0000001413147208 */ /* 0x000fd20000000000 */
[----:B------:R-:W-:Y:S01]  /*3530*/  @P0 FMUL R15, R15, 0.25 ;  /* 0x3e8000000f0f0820 */ /* 0x000fe20000400000 */
[----:B------:R-:W-:Y:S01]  /*3540*/  ISETP.NE.U32.AND P0, PT, R11, 0x1, PT ;  /* 0x000000010b00780c */ /* 0x000fe20003f05070 */
[----:B------:R-:W-:Y:S02]  /*3550*/  @!P1 FMUL R20, R20, 16777216 ;  /* 0x4b80000014149820 */ /* 0x000fe40000400000 */
[----:B------:R-:W-:Y:S01]  /*3560*/  @!P1 FMUL R15, R15, 16777216 ;  /* 0x4b8000000f0f9820 */ /* 0x000fe20000400000 */
[----:B------:R-:W-:Y:S02]  /*3570*/  LOP3.LUT P1, RZ, R5, 0x2, RZ, 0xc0, !PT ;  /* 0x0000000205ff7812 */ /* 0x000fe4000782c0ff */
[----:B------:R-:W-:-:S03]  /*3580*/  FSEL R5, R14, 1, P0 ;  /* 0x3f8000000e057808 */ /* 0x000fc60000000000 */
[----:B------:R-:W0:Y:S04]  /*3590*/  MUFU.RCP R15, R15 ;  /* 0x0000000f000f7308 */ /* 0x000e280000001000 */
[----:B------:R-:W-:Y:S01]  /*35a0*/  @!P0 IMAD.MOV.U32 R17, RZ, RZ, 0x37cbac00 ;  /* 0x37cbac00ff118424 */ /* 0x000fe200078e00ff */
[----:B------:R-:W-:-:S03]  /*35b0*/  @!P0 MOV R13, 0x3d2aaabb ;  /* 0x3d2aaabb000d8802 */ /* 0x000fc60000000f00 */
[----:B------:R-:W-:-:S04]  /*35c0*/  @!P0 FFMA.FTZ R12, R16, R17, -0.0013887860113754868507 ;  /* 0xbab607ed100c8423 */ /* 0x000fc80000010011 */
[C---:B------:R-:W-:Y:S01]  /*35d0*/  FFMA.FTZ R12, R16.reuse, R12, R13 ;  /* 0x0000000c100c7223 */ /* 0x040fe2000001000d */
[----:B0-----:R-:W-:Y:S01]  /*35e0*/  FMUL R19, R15, R20 ;  /* 0x000000140f137220 */ /* 0x001fe20000400000 */
[----:B------:R-:W-:Y:S02]  /*35f0*/  IMAD.MOV.U32 R15, RZ, RZ, -0x41d55558 ;  /* 0xbe2aaaa8ff0f7424 */ /* 0x000fe400078e00ff */
[----:B------:R-:W-:Y:S02]  /*3600*/  @!P0 IMAD.MOV.U32 R15, RZ, RZ, -0x41000001 ;  /* 0xbeffffffff0f8424 */ /* 0x000fe400078e00ff */
        /* <DEDUP_REMOVED lines=28> */
.L_x_29:
        /* <DEDUP_REMOVED lines=22> */
[----:B---3--:R-:W-:-:S02]  /*3930*/  @P0 SHF.L.U32 R15, R11, R22, RZ ;  /* 0x000000160b0f0219 */ /* 0x008fc400000006ff */
[-C--:B----4-:R-:W-:Y:S02]  /*3940*/  @P0 SHF.R.U32.HI R18, RZ, R13.reuse, R16 ;  /* 0x0000000dff120219 */ /* 0x090fe40000011610 */
[----:B--2---:R-:W-:Y:S02]  /*3950*/  @P0 SHF.R.U32.HI R16, RZ, R13, R14 ;  /* 0x0000000dff100219 */ /* 0x004fe4000001160e */
[----:B------:R-:W-:-:S03]  /*3960*/  @P0 SHF.L.U32 R13, R14, R22, RZ ;  /* 0x000000160e0d0219 */ /* 0x000fc600000006ff */
[----:B------:R-:W-:Y:S02]  /*3970*/  @P0 IMAD.IADD R11, R15, 0x1, R16 ;  /* 0x000000010f0b0824 */ /* 0x000fe400078e0210 */
[----:B------:R-:W-:-:S05]  /*3980*/  @P0 IMAD.IADD R14, R13, 0x1, R18 ;  /* 0x000000010d0e0824 */ /* 0x000fca00078e0212 */
[C---:B------:R-:W-:Y:S02]  /*3990*/  SHF.L.W.U32.HI R16, R14.reuse, 0x2, R11 ;  /* 0x000000020e107819 */ /* 0x040fe40000010e0b */
[----:B0-----:R-:W-:Y:S02]  /*39a0*/  SHF.L.U32 R12, R14, 0x2, RZ ;  /* 0x000000020e0c7819 */ /* 0x001fe400000006ff */
[----:B------:R-:W-:-:S04]  /*39b0*/  SHF.R.S32.HI R13, RZ, 0x1f, R16 ;  /* 0x0000001fff0d7819 */ /* 0x000fc80000011410 */
[C---:B------:R-:W-:Y:S02]  /*39c0*/  LOP3.LUT R12, R13.reuse, R12, RZ, 0x3c, !PT ;  /* 0x0000000c0d0c7212 */ /* 0x040fe400078e3cff */
        /* <DEDUP_REMOVED lines=12> */
.L_x_28:
[----:B------:R-:W-:Y:S05]  /*3a90*/  BSYNC B0 ;  /* 0x0000000000007941 */ /* 0x000fea0003800000 */
.L_x_27:
[----:B------:R-:W-:Y:S01]  /*3aa0*/  LOP3.LUT R12, R11, 0x1, RZ, 0xc0, !PT ;  /* 0x000000010b0c7812 */ /* 0x000fe200078ec0ff */
[----:B------:R-:W-:Y:S01]  /*3ab0*/  FMUL.FTZ R15, R13, R13 ;  /* 0x0000000d0d0f7220 */ /* 0x000fe20000410000 */
[----:B------:R-:W-:Y:S01]  /*3ac0*/  ISETP.GE.AND P1, PT, R7, 0x40, PT ;  /* 0x000000400700780c */ /* 0x000fe20003f26270 */
[----:B------:R-:W-:Y:S01]  /*3ad0*/  VIADD R11, R11, 0x1 ;  /* 0x000000010b0b7836 */ /* 0x000fe20000000000 */
[----:B------:R-:W-:Y:S01]  /*3ae0*/  ISETP.NE.U32.AND P3, PT, R12, 0x1, PT ;  /* 0x000000010c00780c */ /* 0x000fe20003f65070 */
[----:B------:R-:W-:Y:S01]  /*3af0*/  IMAD R12, R9, -0x2, R10 ;  /* 0xfffffffe090c7824 */ /* 0x000fe200078e020a */
[----:B------:R-:W-:Y:S01]  /*3b00*/  SHF.L.U32 R10, R8, 0x1, RZ ;  /* 0x00000001080a7819 */ /* 0x000fe200000006ff */
[----:B------:R-:W-:Y:S01]  /*3b10*/  IMAD.MOV.U32 R8, RZ, RZ, -0x46b2bead ;  /* 0xb94d4153ff087424 */ /* 0x000fe200078e00ff */
[----:B------:R-:W-:Y:S01]  /*3b20*/  ISETP.GT.AND P2, PT, R7, 0x3f, PT ;  /* 0x0000003f0700780c */ /* 0x000fe20003f44270 */
[----:B------:R-:W-:Y:S01]  /*3b30*/  IMAD.MOV.U32 R9, RZ, RZ, 0x3c0885e4 ;  /* 0x3c0885e4ff097424 */ /* 0x000fe200078e00ff */
[----:B------:R-:W-:-:S02]  /*3b40*/  IADD3 R10, RZ, -R10, RZ ;  /* 0x8000000aff0a7210 */ /* 0x000fc40007ffe0ff */
[C---:B------:R-:W-:Y:S02]  /*3b50*/  ISETP.GE.AND P4, PT, R12.reuse, 0x1, PT ;  /* 0x000000010c00780c */ /* 0x040fe40003f86270 */
[----:B------:R-:W-:Y:S02]  /*3b60*/  ISETP.GT.AND P6, PT, R12, RZ, PT ;  /* 0x000000ff0c00720c */ /* 0x000fe40003fc4270 */
[----:B------:R-:W-:Y:S01]  /*3b70*/  LOP3.LUT P0, RZ, R11, 0x2, RZ, 0xc0, !PT ;  /* 0x000000020bff7812 */ /* 0x000fe2000780c0ff */
[----:B------:R-:W-:Y:S01]  /*3b80*/  @P3 IMAD.MOV.U32 R14, RZ, RZ, 0x37cbac00 ;  /* 0x37cbac00ff0e3424 */ /* 0x000fe200078e00ff */
[----:B------:R-:W-:Y:S01]  /*3b90*/  FSEL R3, R3, RZ, !P4 ;  /* 0x000000ff03037208 */ /* 0x000fe20006000000 */
[----:B------:R-:W-:Y:S01]  /*3ba0*/  @P3 IMAD.MOV.U32 R9, RZ, RZ, 0x3d2aaabb ;  /* 0x3d2aaabbff093424 */ /* 0x000fe200078e00ff */
[----:B------:R-:W-:Y:S01]  /*3bb0*/  FSEL R4, R4, RZ, P6 ;  /* 0x000000ff04047208 */ /* 0x000fe20003000000 */
[C---:B------:R-:W-:Y:S01]  /*3bc0*/  @P3 FFMA.FTZ R8, R15.reuse, R14, -0.0013887860113754868507 ;  /* 0xbab607ed0f083423 */ /* 0x040fe2000001000e */
[----:B------:R-:W-:Y:S01]  /*3bd0*/  PRMT R14, R10, 0x7710, RZ ;  /* 0x000077100a0e7816 */ /* 0x000fe200000000ff */
[----:B------:R-:W-:Y:S01]  /*3be0*/  IMAD.MOV.U32 R10, RZ, RZ, -0x41d55558 ;  /* 0xbe2aaaa8ff0a7424 */ /* 0x000fe200078e00ff */
[----:B------:R-:W-:Y:S01]  /*3bf0*/  @P3 MOV R10, 0xbeffffff ;  /* 0xbeffffff000a3802 */ /* 0x000fe20000000f00 */
[----:B------:R-:W-:Y:S01]  /*3c00*/  FFMA.FTZ R9, R15, R8, R9 ;  /* 0x000000080f097223 */ /* 0x000fe20000010009 */
[----:B------:R-:W-:Y:S01]  /*3c10*/  FSEL R8, R13, 1, !P3 ;  /* 0x3f8000000d087808 */ /* 0x000fe20005800000 */
[----:B------:R-:W-:Y:S01]  /*3c20*/  IMAD.IADD R7, R7, 0x1, R14 ;  /* 0x0000000107077824 */ /* 0x000fe200078e020e */
[----:B------:R-:W-:Y:S01]  /*3c30*/  FSEL R3, R3, RZ, P2 ;  /* 0x000000ff03037208 */ /* 0x000fe20001000000 */
[----:B------:R-:W-:Y:S01]  /*3c40*/  FFMA.FTZ R9, R15, R9, R10 ;  /* 0x000000090f097223 */ /* 0x000fe2000001000a */
[----:B------:R-:W-:Y:S01]  /*3c50*/  @P4 FSEL R3, R4, RZ, P2 ;  /* 0x000000ff04034208 */ /* 0x000fe20001000000 */
[----:B------:R-:W0:Y:S01]  /*3c60*/  LDC.64 R10, c[0x0][0x210] ;  /* 0x00008400ff0a7b82 */ /* 0x000e220000000a00 */
[----:B------:R-:W-:Y:S01]  /*3c70*/  PRMT R7, R7, 0x8880, RZ ;  /* 0x0000888007077816 */ /* 0x000fe200000000ff */
[----:B------:R-:W-:-:S04]  /*3c80*/  FFMA.FTZ R15, R15, R8, RZ ;  /* 0x000000080f0f7223 */ /* 0x000fc800000100ff */
[----:B------:R-:W-:Y:S01]  /*3c90*/  IMAD.MOV.U32 R12, RZ, RZ, R7 ;  /* 0x000000ffff0c7224 */ /* 0x000fe200078e0007 */
[----:B------:R-:W-:Y:S01]  /*3ca0*/  LEA.HI R7, R6, R6, RZ, 0x1 ;  /* 0x0000000606077211 */ /* 0x000fe200078f08ff */
[----:B------:R-:W-:-:S03]  /*3cb0*/  FFMA.FTZ R8, R15, R9, R8 ;  /* 0x000000090f087223 */ /* 0x000fc60000010008 */
[----:B------:R-:W-:Y:S01]  /*3cc0*/  ISETP.GE.AND P3, PT, R12, 0x1, PT ;  /* 0x000000010c00780c */ /* 0x000fe20003f66270 */
[----:B------:R-:W-:Y:S01]  /*3cd0*/  @P0 FFMA.FTZ R8, R8, -1, RZ ;  /* 0xbf80000008080823 */ /* 0x000fe200000100ff */
[----:B------:R-:W-:Y:S02]  /*3ce0*/  LOP3.LUT R7, R7, 0xfffffffe, RZ, 0xc0, !PT ;  /* 0xfffffffe07077812 */ /* 0x000fe400078ec0ff */
[----:B------:R-:W-:Y:S02]  /*3cf0*/  ISETP.GT.AND P5, PT, R12, RZ, PT ;  /* 0x000000ff0c00720c */ /* 0x000fe40003fa4270 */
[----:B------:R-:W-:Y:S01]  /*3d00*/  FSEL R2, R2, RZ, !P3 ;  /* 0x000000ff02027208 */ /* 0x000fe20005800000 */
[----:B------:R-:W-:Y:S01]  /*3d10*/  IMAD.IADD R7, R6, 0x1, -R7 ;  /* 0x0000000106077824 */ /* 0x000fe200078e0a07 */
[----:B------:R-:W-:Y:S02]  /*3d20*/  FSEL R0, R0, RZ, P5 ;  /* 0x000000ff00007208 */ /* 0x000fe40002800000 */
[----:B------:R-:W-:-:S02]  /*3d30*/  FSEL R2, R2, RZ, !P1 ;  /* 0x000000ff02027208 */ /* 0x000fc40004800000 */
[----:B------:R-:W-:Y:S01]  /*3d40*/  ISETP.GE.AND P5, PT, R7, 0x1, PT ;  /* 0x000000010700780c */ /* 0x000fe20003fa6270 */
[----:B0-----:R-:W-:Y:S01]  /*3d50*/  IMAD.WIDE R10, R6, 0x4, R10 ;  /* 0x00000004060a7825 */ /* 0x001fe200078e020a */
[----:B------:R-:W-:Y:S02]  /*3d60*/  @P3 FSEL R2, R0, RZ, !P1 ;  /* 0x000000ff00023208 */ /* 0x000fe40004800000 */
[----:B------:R-:W-:Y:S02]  /*3d70*/  FSEL R5, R5, R8, !P5 ;  /* 0x0000000805057208 */ /* 0x000fe40006800000 */
[----:B------:R-:W-:-:S05]  /*3d80*/  FSEL R2, R2, R3, !P1 ;  /* 0x0000000302027208 */ /* 0x000fca0004800000 */
[----:B------:R-:W-:-:S05]  /*3d90*/  FADD R5, R2, R5 ;  /* 0x0000000502057221 */ /* 0x000fca0000000000 */
[----:B------:R-:W-:Y:S01]  /*3da0*/  STG.E desc[UR4][R10.64], R5 ;  /* 0x000000050a007986 */ /* 0x000fe2000c101904 */
[----:B------:R-:W-:Y:S05]  /*3db0*/  EXIT ;  /* 0x000000000000794d */ /* 0x000fea0003800000 */
.L_x_30:
[----:B------:R-:W-:-:S00]  /*3dc0*/  BRA `(.L_x_30) ;  /* 0xfffffffc00fc7947 */ /* 0x000fc0000383ffff */
[----:B------:R-:W-:-:S00]  /*3dd0*/  NOP ;  /* 0x0000000000007918 */ /* 0x000fc00000000000 */
        /* <DEDUP_REMOVED lines=10> */
.L_x_31:


//--------------------- .nv.global.init           --------------------------
	.section	.nv.global.init,"aw",@progbits
	.align	4
.nv.global.init:
	.type		__cudart_i2opi_f,@object
	.size		__cudart_i2opi_f,(_$_str - __cudart_i2opi_f)
__cudart_i2opi_f:
        /*0000*/ 	.byte	0x41, 0x90, 0x43, 0x3c, 0x99, 0x95, 0x62, 0xdb, 0xc0, 0xdd, 0x34, 0xf5, 0xd1, 0x57, 0x27, 0xfc
        /*0010*/ 	.byte	0x29, 0x15, 0x44, 0x4e, 0x6e, 0x83, 0xf9, 0xa2
	.type		_$_str,@object
	.size		_$_str,(.L_0 - _$_str)
_$_str:
        /*0018*/ 	.byte	0x5f, 0x5f, 0x43, 0x55, 0x44, 0x41, 0x5f, 0x46, 0x54, 0x5a, 0x00
.L_0:


//--------------------- .nv.constant0.triton_poi_fused_add_cat_0 --------------------------
	.section	.nv.constant0.triton_poi_fused_add_cat_0,"a",@progbits
	.sectionflags	@""
	.align	4
.nv.constant0.triton_poi_fused_add_cat_0:
	.zero		540
